// auto-generated by cutlass_sweep.gemm — config: {"arch": "sm_90", "cluster_m": 4, "cluster_n": 4, "dtype": "fp16", "dtype_b": "fp16", "layout": "tn", "stages": 7, "tile_k": 64, "tile_m": 128, "tile_n": 128}
#include "cutlass/cutlass.h"
#include "cutlass/gemm/collective/collective_builder.hpp"
#include "cutlass/gemm/device/gemm_universal_adapter.h"
#include "cutlass/gemm/kernel/gemm_universal.hpp"
#include "cutlass/epilogue/collective/collective_builder.hpp"

using ElemA = cutlass::half_t;
using ElemB = cutlass::half_t;
using ElemCD = cutlass::half_t;
using Acc  = float;
using TileShape    = cute::Shape<cute::_128, cute::_128, cute::_64>;
using ClusterShape = cute::Shape<cute::_4, cute::_4, cute::_1>;

using CollectiveEpilogue = typename cutlass::epilogue::collective::CollectiveBuilder<
    cutlass::arch::Sm90, cutlass::arch::OpClassTensorOp,
    TileShape, ClusterShape,
    cutlass::epilogue::collective::EpilogueTileAuto,
    Acc, Acc,
    ElemCD, cutlass::layout::RowMajor, 128 / cutlass::sizeof_bits<ElemCD>::value,
    ElemCD, cutlass::layout::RowMajor, 128 / cutlass::sizeof_bits<ElemCD>::value,
    cutlass::epilogue::collective::EpilogueScheduleAuto
  >::CollectiveOp;

using CollectiveMainloop = typename cutlass::gemm::collective::CollectiveBuilder<
    cutlass::arch::Sm90, cutlass::arch::OpClassTensorOp,
    ElemA, cutlass::layout::ColumnMajor, 128 / cutlass::sizeof_bits<ElemA>::value,
    ElemB, cutlass::layout::RowMajor, 128 / cutlass::sizeof_bits<ElemB>::value,
    Acc,
    TileShape, ClusterShape,
    cutlass::gemm::collective::StageCount<7>,
    cutlass::gemm::collective::KernelScheduleAuto
  >::CollectiveOp;

using GemmKernel = cutlass::gemm::kernel::GemmUniversal<
    cute::Shape<int,int,int,int>,
    CollectiveMainloop,
    CollectiveEpilogue
>;
using Gemm = cutlass::gemm::device::GemmUniversalAdapter<GemmKernel>;

// Force the device kernel symbol into the cubin without needing a host main.
auto* _anchor = &cutlass::device_kernel<GemmKernel>;


// ===== COMPILED SASS (sm_90a) =====

	.target	sm_90a

	.elftype	@"ET_EXEC"


//--------------------- .note.nv.tkinfo           --------------------------
	.section	.note.nv.tkinfo,"",@"SHT_NOTE"
	.sectionflags	@"SHF_NOTE_NV_TKINFO"
	.tkinfo
        /*0018*/ 	.word	0x00000002
        /*0030*/ 	.string	""
        /*0030*/ 	.string	"ptxas"
        /*0030*/ 	.string	"Cuda compilation tools, release 13.0, V13.0.88"
        /*0030*/ 	.string	"Build cuda_13.0.r13.0/compiler.36424714_0"
        /*0030*/ 	.string	"-arch sm_90a -m 64 "



//--------------------- .note.nv.cuinfo           --------------------------
	.section	.note.nv.cuinfo,"",@"SHT_NOTE"
	.sectionflags	@"SHF_NOTE_NV_CUINFO"
        /*0018*/ 	.short	0x0002
        /*001a*/ 	.short	0x005a
        /*001c*/ 	.short	0x0082
	.zero		2


//--------------------- .nv.info                  --------------------------
	.section	.nv.info,"",@"SHT_CUDA_INFO"
	.align	4


	//----- nvinfo : EIATTR_REGCOUNT
	.align		4
        /*0000*/ 	.byte	0x04, 0x2f
        /*0002*/ 	.short	(.L_15 - .L_14)
	.align		4
.L_14:
        /*0004*/ 	.word	index@(_ZN7cutlass13device_kernelINS_4gemm6kernel13GemmUniversalIN4cute5tupleIJiiiiEEENS1_10collective13CollectiveMmaINS1_34MainloopSm90TmaGmmaWarpSpecializedILi7ENS5_IJNS4_1CILi4EEESB_NSA_ILi1EEEEEENS1_35KernelTmaWarpSpecializedCooperativeEEENS5_IJNSA_ILi128EEESG_NSA_ILi64EEEEEENS_6half_tENS5_IJSC_llEEESJ_SK_NS4_8TiledMMAINS4_8MMA_AtomIJNS4_4SM904GMMA26MMA_64x128x16_F32F16F16_SSILNSO_5MajorE1ELSQ_1ELNSO_7ScaleInE1ELSR_1EEEEEENS4_6LayoutINS5_IJNSA_ILi2EEESC_SC_EEENS5_IJSC_NSA_ILi0EEESX_EEEEENS5_IJNS4_10UnderscoreES10_S10_EEEEENS4_23SM90_TMA_LOAD_MULTICASTENS4_14ComposedLayoutINS4_7SwizzleILi3ELi4ELi3EEENS4_18smem_ptr_flag_bitsILi16EEENSU_INS5_IJSH_NSA_ILi8EEEEEENS5_IJSC_SH_EEEEEEEvNS4_8identityES13_S1D_vS1E_EENS_8epilogue10collective6detail29Sm90TmaWarpSpecializedAdapterINS1H_15DefaultEpilogueISJ_NS5_IJlSC_lEEES1L_NS1G_6thread17LinearCombinationISJ_Li1EffLNS1M_9ScaleType4KindE0ELNS_15FloatRoundStyleE2ESJ_EENS1_15EpilogueDefaultEEEEEvvEEEEvNT_6ParamsE)
        /*0008*/ 	.word	0x000000a8


	//----- nvinfo : EIATTR_FRAME_SIZE
	.align		4
.L_15:
        /*000c*/ 	.byte	0x04, 0x11
        /*000e*/ 	.short	(.L_17 - .L_16)
	.align		4
.L_16:
        /*0010*/ 	.word	index@(_ZN7cutlass13device_kernelINS_4gemm6kernel13GemmUniversalIN4cute5tupleIJiiiiEEENS1_10collective13CollectiveMmaINS1_34MainloopSm90TmaGmmaWarpSpecializedILi7ENS5_IJNS4_1CILi4EEESB_NSA_ILi1EEEEEENS1_35KernelTmaWarpSpecializedCooperativeEEENS5_IJNSA_ILi128EEESG_NSA_ILi64EEEEEENS_6half_tENS5_IJSC_llEEESJ_SK_NS4_8TiledMMAINS4_8MMA_AtomIJNS4_4SM904GMMA26MMA_64x128x16_F32F16F16_SSILNSO_5MajorE1ELSQ_1ELNSO_7ScaleInE1ELSR_1EEEEEENS4_6LayoutINS5_IJNSA_ILi2EEESC_SC_EEENS5_IJSC_NSA_ILi0EEESX_EEEEENS5_IJNS4_10UnderscoreES10_S10_EEEEENS4_23SM90_TMA_LOAD_MULTICASTENS4_14ComposedLayoutINS4_7SwizzleILi3ELi4ELi3EEENS4_18smem_ptr_flag_bitsILi16EEENSU_INS5_IJSH_NSA_ILi8EEEEEENS5_IJSC_SH_EEEEEEEvNS4_8identityES13_S1D_vS1E_EENS_8epilogue10collective6detail29Sm90TmaWarpSpecializedAdapterINS1H_15DefaultEpilogueISJ_NS5_IJlSC_lEEES1L_NS1G_6thread17LinearCombinationISJ_Li1EffLNS1M_9ScaleType4KindE0ELNS_15FloatRoundStyleE2ESJ_EENS1_15EpilogueDefaultEEEEEvvEEEEvNT_6ParamsE)
        /*0014*/ 	.word	0x00000000


	//----- nvinfo : EIATTR_MIN_STACK_SIZE
	.align		4
.L_17:
        /*0018*/ 	.byte	0x04, 0x12
        /*001a*/ 	.short	(.L_19 - .L_18)
	.align		4
.L_18:
        /*001c*/ 	.word	index@(_ZN7cutlass13device_kernelINS_4gemm6kernel13GemmUniversalIN4cute5tupleIJiiiiEEENS1_10collective13CollectiveMmaINS1_34MainloopSm90TmaGmmaWarpSpecializedILi7ENS5_IJNS4_1CILi4EEESB_NSA_ILi1EEEEEENS1_35KernelTmaWarpSpecializedCooperativeEEENS5_IJNSA_ILi128EEESG_NSA_ILi64EEEEEENS_6half_tENS5_IJSC_llEEESJ_SK_NS4_8TiledMMAINS4_8MMA_AtomIJNS4_4SM904GMMA26MMA_64x128x16_F32F16F16_SSILNSO_5MajorE1ELSQ_1ELNSO_7ScaleInE1ELSR_1EEEEEENS4_6LayoutINS5_IJNSA_ILi2EEESC_SC_EEENS5_IJSC_NSA_ILi0EEESX_EEEEENS5_IJNS4_10UnderscoreES10_S10_EEEEENS4_23SM90_TMA_LOAD_MULTICASTENS4_14ComposedLayoutINS4_7SwizzleILi3ELi4ELi3EEENS4_18smem_ptr_flag_bitsILi16EEENSU_INS5_IJSH_NSA_ILi8EEEEEENS5_IJSC_SH_EEEEEEEvNS4_8identityES13_S1D_vS1E_EENS_8epilogue10collective6detail29Sm90TmaWarpSpecializedAdapterINS1H_15DefaultEpilogueISJ_NS5_IJlSC_lEEES1L_NS1G_6thread17LinearCombinationISJ_Li1EffLNS1M_9ScaleType4KindE0ELNS_15FloatRoundStyleE2ESJ_EENS1_15EpilogueDefaultEEEEEvvEEEEvNT_6ParamsE)
        /*0020*/ 	.word	0x00000000
.L_19:


//--------------------- .nv.compat                --------------------------
	.section	.nv.compat,"",@"SHT_CUDA_COMPAT_INFO"
	.align	4
        /*0000*/ 	.byte	0x02, 0x09, 0x01, 0x00, 0x02, 0x02, 0x04, 0x00, 0x02, 0x05, 0x05, 0x00, 0x03, 0x07, 0x01, 0x01
        /*0010*/ 	.byte	0x02, 0x03, 0x01, 0x00, 0x02, 0x06, 0x01, 0x00, 0x04, 0x0b, 0x08, 0x00, 0x00, 0x00, 0x00, 0x00
        /*0020*/ 	.byte	0x00, 0x00, 0x00, 0x00


//--------------------- .nv.info._ZN7cutlass13device_kernelINS_4gemm6kernel13GemmUniversalIN4cute5tupleIJiiiiEEENS1_10collective13CollectiveMmaINS1_34MainloopSm90TmaGmmaWarpSpecializedILi7ENS5_IJNS4_1CILi4EEESB_NSA_ILi1EEEEEENS1_35KernelTmaWarpSpecializedCooperativeEEENS5_IJNSA_ILi128EEESG_NSA_ILi64EEEEEENS_6half_tENS5_IJSC_llEEESJ_SK_NS4_8TiledMMAINS4_8MMA_AtomIJNS4_4SM904GMMA26MMA_64x128x16_F32F16F16_SSILNSO_5MajorE1ELSQ_1ELNSO_7ScaleInE1ELSR_1EEEEEENS4_6LayoutINS5_IJNSA_ILi2EEESC_SC_EEENS5_IJSC_NSA_ILi0EEESX_EEEEENS5_IJNS4_10UnderscoreES10_S10_EEEEENS4_23SM90_TMA_LOAD_MULTICASTENS4_14ComposedLayoutINS4_7SwizzleILi3ELi4ELi3EEENS4_18smem_ptr_flag_bitsILi16EEENSU_INS5_IJSH_NSA_ILi8EEEEEENS5_IJSC_SH_EEEEEEEvNS4_8identityES13_S1D_vS1E_EENS_8epilogue10collective6detail29Sm90TmaWarpSpecializedAdapterINS1H_15DefaultEpilogueISJ_NS5_IJlSC_lEEES1L_NS1G_6thread17LinearCombinationISJ_Li1EffLNS1M_9ScaleType4KindE0ELNS_15FloatRoundStyleE2ESJ_EENS1_15EpilogueDefaultEEEEEvvEEEEvNT_6ParamsE --------------------------
	.section	.nv.info._ZN7cutlass13device_kernelINS_4gemm6kernel13GemmUniversalIN4cute5tupleIJiiiiEEENS1_10collective13CollectiveMmaINS1_34MainloopSm90TmaGmmaWarpSpecializedILi7ENS5_IJNS4_1CILi4EEESB_NSA_ILi1EEEEEENS1_35KernelTmaWarpSpecializedCooperativeEEENS5_IJNSA_ILi128EEESG_NSA_ILi64EEEEEENS_6half_tENS5_IJSC_llEEESJ_SK_NS4_8TiledMMAINS4_8MMA_AtomIJNS4_4SM904GMMA26MMA_64x128x16_F32F16F16_SSILNSO_5MajorE1ELSQ_1ELNSO_7ScaleInE1ELSR_1EEEEEENS4_6LayoutINS5_IJNSA_ILi2EEESC_SC_EEENS5_IJSC_NSA_ILi0EEESX_EEEEENS5_IJNS4_10UnderscoreES10_S10_EEEEENS4_23SM90_TMA_LOAD_MULTICASTENS4_14ComposedLayoutINS4_7SwizzleILi3ELi4ELi3EEENS4_18smem_ptr_flag_bitsILi16EEENSU_INS5_IJSH_NSA_ILi8EEEEEENS5_IJSC_SH_EEEEEEEvNS4_8identityES13_S1D_vS1E_EENS_8epilogue10collective6detail29Sm90TmaWarpSpecializedAdapterINS1H_15DefaultEpilogueISJ_NS5_IJlSC_lEEES1L_NS1G_6thread17LinearCombinationISJ_Li1EffLNS1M_9ScaleType4KindE0ELNS_15FloatRoundStyleE2ESJ_EENS1_15EpilogueDefaultEEEEEvvEEEEvNT_6ParamsE,"",@"SHT_CUDA_INFO"
	.sectionflags	@""
	.align	4


	//----- nvinfo : EIATTR_CUDA_API_VERSION
	.align		4
        /*0000*/ 	.byte	0x04, 0x37
        /*0002*/ 	.short	(.L_21 - .L_20)
.L_20:
        /*0004*/ 	.word	0x00000082


	//----- nvinfo : EIATTR_KPARAM_INFO
	.align		4
.L_21:
        /*0008*/ 	.byte	0x04, 0x17
        /*000a*/ 	.short	(.L_23 - .L_22)
.L_22:
        /*000c*/ 	.word	0x00000000
        /*0010*/ 	.short	0x0000
        /*0012*/ 	.short	0x0070
        /*0014*/ 	.byte	0x00, 0xf0, 0x01, 0x10


	//----- nvinfo : EIATTR_SPARSE_MMA_MASK
	.align		4
.L_23:
        /*0018*/ 	.byte	0x03, 0x50
        /*001a*/ 	.short	0x0000


	//----- nvinfo : EIATTR_MAXREG_COUNT
	.align		4
        /*001c*/ 	.byte	0x03, 0x1b
        /*001e*/ 	.short	0x00a8


	//----- nvinfo : EIATTR_NUM_BARRIERS
	.align		4
        /*0020*/ 	.byte	0x02, 0x4c
        /*0022*/ 	.byte	0x01
	.zero		1


	//----- nvinfo : EIATTR_EXTERNS
	.align		4
        /*0024*/ 	.byte	0x04, 0x0f
        /*0026*/ 	.short	(.L_25 - .L_24)


	//   ....[0]....
	.align		4
.L_24:
        /*0028*/ 	.word	index@(__assertfail)


	//----- nvinfo : EIATTR_MERCURY_ISA_VERSION
	.align		4
.L_25:
        /*002c*/ 	.byte	0x03, 0x5f
        /*002e*/ 	.short	0x0101


	//----- nvinfo : EIATTR_INT_WARP_WIDE_INSTR_OFFSETS
	.align		4
        /*0030*/ 	.byte	0x04, 0x31
        /*0032*/ 	.short	(.L_27 - .L_26)


	//   ....[0]....
.L_26:
        /*0034*/ 	.word	0x00000540


	//   ....[1]....
        /*0038*/ 	.word	0x00000560


	//   ....[2]....
        /*003c*/ 	.word	0x00000710


	//----- nvinfo : EIATTR_COOP_GROUP_MASK_REGIDS
	.align		4
.L_27:
        /*0040*/ 	.byte	0x04, 0x29
        /*0042*/ 	.short	(.L_29 - .L_28)


	//   ....[0]....
.L_28:
        /*0044*/ 	.word	0xffffffff


	//   ....[1]....
        /*0048*/ 	.word	0xffffffff


	//   ....[2]....
        /*004c*/ 	.word	0xffffffff


	//   ....[3]....
        /*0050*/ 	.word	0xffffffff


	//   ....[4]....
        /*0054*/ 	.word	0xffffffff


	//   ....[5]....
        /*0058*/ 	.word	0xffffffff


	//----- nvinfo : EIATTR_COOP_GROUP_INSTR_OFFSETS
	.align		4
.L_29:
        /*005c*/ 	.byte	0x04, 0x28
        /*005e*/ 	.short	(.L_31 - .L_30)


	//   ....[0]....
.L_30:
        /*0060*/ 	.word	0x00000060


	//   ....[1]....
        /*0064*/ 	.word	0x00000070


	//   ....[2]....
        /*0068*/ 	.word	0x00000130


	//   ....[3]....
        /*006c*/ 	.word	0x00000360


	//   ....[4]....
        /*0070*/ 	.word	0x00000880


	//   ....[5]....
        /*0074*/ 	.word	0x00001500


	//----- nvinfo : EIATTR_REG_RECONFIG
	.align		4
.L_31:
        /*0078*/ 	.byte	0x01, 0x54
	.zero		2


	//----- nvinfo : EIATTR_SYSCALL_OFFSETS
	.align		4
        /*007c*/ 	.byte	0x04, 0x46
        /*007e*/ 	.short	(.L_33 - .L_32)


	//   ....[0]....
.L_32:
        /*0080*/ 	.word	0x000016e0


	//----- nvinfo : EIATTR_MBARRIER_INSTR_OFFSETS
	.align		4
.L_33:
        /*0084*/ 	.byte	0x04, 0x39
        /*0086*/ 	.short	(.L_35 - .L_34)


	//   ....[0]....
.L_34:
        /*0088*/ 	.word	0x00000250
        /*008c*/ 	.word	0x000000ff
        /*0090*/ 	.word	0x00000000
        /*0094*/ 	.short	0x0100
        /*0096*/ 	.byte	0x08
	.zero		1


	//   ....[1]....
        /*0098*/ 	.word	0x00000260
        /*009c*/ 	.word	0x000000ff
        /*00a0*/ 	.word	0x00000038
        /*00a4*/ 	.short	0x0100
        /*00a6*/ 	.byte	0x08
	.zero		1


	//   ....[2]....
        /*00a8*/ 	.word	0x00000270
        /*00ac*/ 	.word	0x000000ff
        /*00b0*/ 	.word	0x00000008
        /*00b4*/ 	.short	0x0100
        /*00b6*/ 	.byte	0x08
	.zero		1


	//   ....[3]....
        /*00b8*/ 	.word	0x00000280
        /*00bc*/ 	.word	0x000000ff
        /*00c0*/ 	.word	0x00000040
        /*00c4*/ 	.short	0x0100
        /*00c6*/ 	.byte	0x08
	.zero		1


	//   ....[4]....
        /*00c8*/ 	.word	0x00000290
        /*00cc*/ 	.word	0x000000ff
        /*00d0*/ 	.word	0x00000010
        /*00d4*/ 	.short	0x0100
        /*00d6*/ 	.byte	0x08
	.zero		1


	//   ....[5]....
        /*00d8*/ 	.word	0x000002a0
        /*00dc*/ 	.word	0x000000ff
        /*00e0*/ 	.word	0x00000048
        /*00e4*/ 	.short	0x0100
        /*00e6*/ 	.byte	0x08
	.zero		1


	//   ....[6]....
        /*00e8*/ 	.word	0x000002b0
        /*00ec*/ 	.word	0x000000ff
        /*00f0*/ 	.word	0x00000018
        /*00f4*/ 	.short	0x0100
        /*00f6*/ 	.byte	0x08
	.zero		1


	//   ....[7]....
        /*00f8*/ 	.word	0x000002c0
        /*00fc*/ 	.word	0x000000ff
        /*0100*/ 	.word	0x00000050
        /*0104*/ 	.short	0x0100
        /*0106*/ 	.byte	0x08
	.zero		1


	//   ....[8]....
        /*0108*/ 	.word	0x000002d0
        /*010c*/ 	.word	0x000000ff
        /*0110*/ 	.word	0x00000020
        /*0114*/ 	.short	0x0100
        /*0116*/ 	.byte	0x08
	.zero		1


	//   ....[9]....
        /*0118*/ 	.word	0x000002e0
        /*011c*/ 	.word	0x000000ff
        /*0120*/ 	.word	0x00000058
        /*0124*/ 	.short	0x0100
        /*0126*/ 	.byte	0x08
	.zero		1


	//   ....[10]....
        /*0128*/ 	.word	0x000002f0
        /*012c*/ 	.word	0x000000ff
        /*0130*/ 	.word	0x00000028
        /*0134*/ 	.short	0x0100
        /*0136*/ 	.byte	0x08
	.zero		1


	//   ....[11]....
        /*0138*/ 	.word	0x00000300
        /*013c*/ 	.word	0x000000ff
        /*0140*/ 	.word	0x00000060
        /*0144*/ 	.short	0x0100
        /*0146*/ 	.byte	0x08
	.zero		1


	//   ....[12]....
        /*0148*/ 	.word	0x00000310
        /*014c*/ 	.word	0x000000ff
        /*0150*/ 	.word	0x00000030
        /*0154*/ 	.short	0x0100
        /*0156*/ 	.byte	0x08
	.zero		1


	//   ....[13]....
        /*0158*/ 	.word	0x00000320
        /*015c*/ 	.word	0x000000ff
        /*0160*/ 	.word	0x00000068
        /*0164*/ 	.short	0x0100
        /*0166*/ 	.byte	0x08
	.zero		1


	//   ....[14]....
        /*0168*/ 	.word	0x00000790
        /*016c*/ 	.word	0x000000ff
        /*0170*/ 	.word	0x00000080
        /*0174*/ 	.short	0x0100
        /*0176*/ 	.byte	0x06
	.zero		1


	//   ....[15]....
        /*0178*/ 	.word	0x00000830
        /*017c*/ 	.word	0x000000ff
        /*0180*/ 	.word	0x00000088
        /*0184*/ 	.short	0x0100
        /*0186*/ 	.byte	0x06
	.zero		1


	//   ....[16]....
        /*0188*/ 	.word	0x000017a0
        /*018c*/ 	.word	0x00000003
        /*0190*/ 	.word	0x00000000
        /*0194*/ 	.short	0x010a
        /*0196*/ 	.byte	0x3f
	.zero		1


	//   ....[17]....
        /*0198*/ 	.word	0x00001800
        /*019c*/ 	.word	0x00000003
        /*01a0*/ 	.word	0x00000000
        /*01a4*/ 	.short	0x010a
        /*01a6*/ 	.byte	0x3f
	.zero		1


	//   ....[18]....
        /*01a8*/ 	.word	0x00001b80
        /*01ac*/ 	.word	0x00000005
        /*01b0*/ 	.word	0x00000000
        /*01b4*/ 	.short	0x010a
        /*01b6*/ 	.byte	0x3f
	.zero		1


	//   ....[19]....
        /*01b8*/ 	.word	0x00001bc0
        /*01bc*/ 	.word	0x00000005
        /*01c0*/ 	.word	0x00000000
        /*01c4*/ 	.short	0x010a
        /*01c6*/ 	.byte	0x3f
	.zero		1


	//   ....[20]....
        /*01c8*/ 	.word	0x00001e20
        /*01cc*/ 	.word	0x00000004
        /*01d0*/ 	.word	0x00000000
        /*01d4*/ 	.short	0x0101
        /*01d6*/ 	.byte	0x3f
	.zero		1


	//   ....[21]....
        /*01d8*/ 	.word	0x00002040
        /*01dc*/ 	.word	0x00000000
        /*01e0*/ 	.word	0x00000000
        /*01e4*/ 	.short	0x0101
        /*01e6*/ 	.byte	0x3f
	.zero		1


	//   ....[22]....
        /*01e8*/ 	.word	0x00007300
        /*01ec*/ 	.word	0x00000015
        /*01f0*/ 	.word	0x00000038
        /*01f4*/ 	.short	0x010a
        /*01f6*/ 	.byte	0x3f
	.zero		1


	//   ....[23]....
        /*01f8*/ 	.word	0x000077e0
        /*01fc*/ 	.word	0x00000006
        /*0200*/ 	.word	0x00000088
        /*0204*/ 	.short	0x0101
        /*0206*/ 	.byte	0x3f
	.zero		1


	//   ....[24]....
        /*0208*/ 	.word	0x00007ee0
        /*020c*/ 	.word	0x00000007
        /*0210*/ 	.word	0x00000000
        /*0214*/ 	.short	0x010a
        /*0216*/ 	.byte	0x3f
	.zero		1


	//   ....[25]....
        /*0218*/ 	.word	0x00007f60
        /*021c*/ 	.word	0x00000008
        /*0220*/ 	.word	0x00000000
        /*0224*/ 	.short	0x010a
        /*0226*/ 	.byte	0x3f
	.zero		1


	//   ....[26]....
        /*0228*/ 	.word	0x00007ff0
        /*022c*/ 	.word	0x00000009
        /*0230*/ 	.word	0x00000000
        /*0234*/ 	.short	0x010a
        /*0236*/ 	.byte	0x3f
	.zero		1


	//   ....[27]....
        /*0238*/ 	.word	0x00008080
        /*023c*/ 	.word	0x00000008
        /*0240*/ 	.word	0x00000000
        /*0244*/ 	.short	0x010a
        /*0246*/ 	.byte	0x3f
	.zero		1


	//   ....[28]....
        /*0248*/ 	.word	0x00008110
        /*024c*/ 	.word	0x00000009
        /*0250*/ 	.word	0x00000000
        /*0254*/ 	.short	0x010a
        /*0256*/ 	.byte	0x3f
	.zero		1


	//   ....[29]....
        /*0258*/ 	.word	0x000081a0
        /*025c*/ 	.word	0x00000006
        /*0260*/ 	.word	0x00000000
        /*0264*/ 	.short	0x010a
        /*0266*/ 	.byte	0x3f
	.zero		1


	//   ....[30]....
        /*0268*/ 	.word	0x00008230
        /*026c*/ 	.word	0x00000003
        /*0270*/ 	.word	0x00000000
        /*0274*/ 	.short	0x010a
        /*0276*/ 	.byte	0x3f
	.zero		1


	//   ....[31]....
        /*0278*/ 	.word	0x00008290
        /*027c*/ 	.word	0x00000003
        /*0280*/ 	.word	0x00000000
        /*0284*/ 	.short	0x010a
        /*0286*/ 	.byte	0x3f
	.zero		1


	//   ....[32]....
        /*0288*/ 	.word	0x000082e0
        /*028c*/ 	.word	0x00000005
        /*0290*/ 	.word	0x00000000
        /*0294*/ 	.short	0x010a
        /*0296*/ 	.byte	0x3f
	.zero		1


	//   ....[33]....
        /*0298*/ 	.word	0x000083b0
        /*029c*/ 	.word	0x00000015
        /*02a0*/ 	.word	0x00000038
        /*02a4*/ 	.short	0x010a
        /*02a6*/ 	.byte	0x3f
	.zero		1


	//   ....[34]....
        /*02a8*/ 	.word	0x00008480
        /*02ac*/ 	.word	0x00000007
        /*02b0*/ 	.word	0x00000000
        /*02b4*/ 	.short	0x010a
        /*02b6*/ 	.byte	0x3f
	.zero		1


	//   ....[35]....
        /*02b8*/ 	.word	0x000084d0
        /*02bc*/ 	.word	0x00000008
        /*02c0*/ 	.word	0x00000000
        /*02c4*/ 	.short	0x010a
        /*02c6*/ 	.byte	0x3f
	.zero		1


	//   ....[36]....
        /*02c8*/ 	.word	0x00008520
        /*02cc*/ 	.word	0x00000009
        /*02d0*/ 	.word	0x00000000
        /*02d4*/ 	.short	0x010a
        /*02d6*/ 	.byte	0x3f
	.zero		1


	//   ....[37]....
        /*02d8*/ 	.word	0x00008570
        /*02dc*/ 	.word	0x00000008
        /*02e0*/ 	.word	0x00000000
        /*02e4*/ 	.short	0x010a
        /*02e6*/ 	.byte	0x3f
	.zero		1


	//   ....[38]....
        /*02e8*/ 	.word	0x000085c0
        /*02ec*/ 	.word	0x00000009
        /*02f0*/ 	.word	0x00000000
        /*02f4*/ 	.short	0x010a
        /*02f6*/ 	.byte	0x3f
	.zero		1


	//   ....[39]....
        /*02f8*/ 	.word	0x00008610
        /*02fc*/ 	.word	0x00000006
        /*0300*/ 	.word	0x00000000
        /*0304*/ 	.short	0x010a
        /*0306*/ 	.byte	0x3f
	.zero		1


	//----- nvinfo : EIATTR_NUM_MBARRIERS
	.align		4
.L_35:
        /*0308*/ 	.byte	0x03, 0x38
        /*030a*/ 	.short	0x0010


	//----- nvinfo : EIATTR_EXIT_INSTR_OFFSETS
	.align		4
        /*030c*/ 	.byte	0x04, 0x1c
        /*030e*/ 	.short	(.L_37 - .L_36)


	//   ....[0]....
.L_36:
        /*0310*/ 	.word	0x00000a50


	//   ....[1]....
        /*0314*/ 	.word	0x00001260


	//   ....[2]....
        /*0318*/ 	.word	0x00006930


	//   ....[3]....
        /*031c*/ 	.word	0x00006e90


	//   ....[4]....
        /*0320*/ 	.word	0x00008280


	//----- nvinfo : EIATTR_MAX_THREADS
	.align		4
.L_37:
        /*0324*/ 	.byte	0x04, 0x05
        /*0326*/ 	.short	(.L_39 - .L_38)
.L_38:
        /*0328*/ 	.word	0x00000180
        /*032c*/ 	.word	0x00000001
        /*0330*/ 	.word	0x00000001


	//----- nvinfo : EIATTR_CRS_STACK_SIZE
	.align		4
.L_39:
        /*0334*/ 	.byte	0x04, 0x1e
        /*0336*/ 	.short	(.L_41 - .L_40)
.L_40:
        /*0338*/ 	.word	0x00000000


	//----- nvinfo : EIATTR_CBANK_PARAM_SIZE
	.align		4
.L_41:
        /*033c*/ 	.byte	0x03, 0x19
        /*033e*/ 	.short	0x0470


	//----- nvinfo : EIATTR_PARAM_CBANK
	.align		4
        /*0340*/ 	.byte	0x04, 0x0a
        /*0342*/ 	.short	(.L_43 - .L_42)
	.align		4
.L_42:
        /*0344*/ 	.word	index@(.nv.constant0._ZN7cutlass13device_kernelINS_4gemm6kernel13GemmUniversalIN4cute5tupleIJiiiiEEENS1_10collective13CollectiveMmaINS1_34MainloopSm90TmaGmmaWarpSpecializedILi7ENS5_IJNS4_1CILi4EEESB_NSA_ILi1EEEEEENS1_35KernelTmaWarpSpecializedCooperativeEEENS5_IJNSA_ILi128EEESG_NSA_ILi64EEEEEENS_6half_tENS5_IJSC_llEEESJ_SK_NS4_8TiledMMAINS4_8MMA_AtomIJNS4_4SM904GMMA26MMA_64x128x16_F32F16F16_SSILNSO_5MajorE1ELSQ_1ELNSO_7ScaleInE1ELSR_1EEEEEENS4_6LayoutINS5_IJNSA_ILi2EEESC_SC_EEENS5_IJSC_NSA_ILi0EEESX_EEEEENS5_IJNS4_10UnderscoreES10_S10_EEEEENS4_23SM90_TMA_LOAD_MULTICASTENS4_14ComposedLayoutINS4_7SwizzleILi3ELi4ELi3EEENS4_18smem_ptr_flag_bitsILi16EEENSU_INS5_IJSH_NSA_ILi8EEEEEENS5_IJSC_SH_EEEEEEEvNS4_8identityES13_S1D_vS1E_EENS_8epilogue10collective6detail29Sm90TmaWarpSpecializedAdapterINS1H_15DefaultEpilogueISJ_NS5_IJlSC_lEEES1L_NS1G_6thread17LinearCombinationISJ_Li1EffLNS1M_9ScaleType4KindE0ELNS_15FloatRoundStyleE2ESJ_EENS1_15EpilogueDefaultEEEEEvvEEEEvNT_6ParamsE)
        /*0348*/ 	.short	0x0210
        /*034a*/ 	.short	0x0470


	//----- nvinfo : EIATTR_SW_WAR
	.align		4
.L_43:
        /*034c*/ 	.byte	0x04, 0x36
        /*034e*/ 	.short	(.L_45 - .L_44)
.L_44:
        /*0350*/ 	.word	0x00000008
.L_45:


//--------------------- .nv.callgraph             --------------------------
	.section	.nv.callgraph,"",@"SHT_CUDA_CALLGRAPH"
	.align	4
	.sectionentsize	8
	.align		4
        /*0000*/ 	.word	0x00000000
	.align		4
        /*0004*/ 	.word	0xffffffff
	.align		4
        /*0008*/ 	.word	index@(_ZN7cutlass13device_kernelINS_4gemm6kernel13GemmUniversalIN4cute5tupleIJiiiiEEENS1_10collective13CollectiveMmaINS1_34MainloopSm90TmaGmmaWarpSpecializedILi7ENS5_IJNS4_1CILi4EEESB_NSA_ILi1EEEEEENS1_35KernelTmaWarpSpecializedCooperativeEEENS5_IJNSA_ILi128EEESG_NSA_ILi64EEEEEENS_6half_tENS5_IJSC_llEEESJ_SK_NS4_8TiledMMAINS4_8MMA_AtomIJNS4_4SM904GMMA26MMA_64x128x16_F32F16F16_SSILNSO_5MajorE1ELSQ_1ELNSO_7ScaleInE1ELSR_1EEEEEENS4_6LayoutINS5_IJNSA_ILi2EEESC_SC_EEENS5_IJSC_NSA_ILi0EEESX_EEEEENS5_IJNS4_10UnderscoreES10_S10_EEEEENS4_23SM90_TMA_LOAD_MULTICASTENS4_14ComposedLayoutINS4_7SwizzleILi3ELi4ELi3EEENS4_18smem_ptr_flag_bitsILi16EEENSU_INS5_IJSH_NSA_ILi8EEEEEENS5_IJSC_SH_EEEEEEEvNS4_8identityES13_S1D_vS1E_EENS_8epilogue10collective6detail29Sm90TmaWarpSpecializedAdapterINS1H_15DefaultEpilogueISJ_NS5_IJlSC_lEEES1L_NS1G_6thread17LinearCombinationISJ_Li1EffLNS1M_9ScaleType4KindE0ELNS_15FloatRoundStyleE2ESJ_EENS1_15EpilogueDefaultEEEEEvvEEEEvNT_6ParamsE)
	.align		4
        /*000c*/ 	.word	index@(__assertfail)
	.align		4
        /*0010*/ 	.word	0x00000000
	.align		4
        /*0014*/ 	.word	0xfffffffe
	.align		4
        /*0018*/ 	.word	0x00000000
	.align		4
        /*001c*/ 	.word	0xfffffffd
	.align		4
        /*0020*/ 	.word	0x00000000
	.align		4
        /*0024*/ 	.word	0xfffffffc


//--------------------- .nv.constant4             --------------------------
	.section	.nv.constant4,"a",@progbits
	.align	8
	.align		8
.nv.constant4:
        /*0000*/ 	.dword	__assertfail
	.align		8
        /*0008*/ 	.dword	__unnamed_1
	.align		8
        /*0010*/ 	.dword	_ZN40_INTERNAL_046c2226_4_k_cu_7412e1db_306604cuda3std3__45__cpo5beginE
	.align		8
        /*0018*/ 	.dword	_ZN40_INTERNAL_046c2226_4_k_cu_7412e1db_306604cuda3std3__45__cpo3endE
	.align		8
        /*0020*/ 	.dword	_ZN40_INTERNAL_046c2226_4_k_cu_7412e1db_306604cuda3std3__45__cpo6cbeginE
	.align		8
        /*0028*/ 	.dword	_ZN40_INTERNAL_046c2226_4_k_cu_7412e1db_306604cuda3std3__45__cpo4cendE
	.align		8
        /*0030*/ 	.dword	_ZN40_INTERNAL_046c2226_4_k_cu_7412e1db_306604cuda3std3__442_GLOBAL__N__046c2226_4_k_cu_7412e1db_306606ignoreE
	.align		8
        /*0038*/ 	.dword	_ZN40_INTERNAL_046c2226_4_k_cu_7412e1db_306604cuda3std3__419piecewise_constructE
	.align		8
        /*0040*/ 	.dword	_ZN40_INTERNAL_046c2226_4_k_cu_7412e1db_306604cuda3std3__48in_placeE
	.align		8
        /*0048*/ 	.dword	_ZN40_INTERNAL_046c2226_4_k_cu_7412e1db_306604cuda3std6ranges3__45__cpo4swapE
	.align		8
        /*0050*/ 	.dword	_ZN40_INTERNAL_046c2226_4_k_cu_7412e1db_306604cuda3std6ranges3__45__cpo9iter_moveE
	.align		8
        /*0058*/ 	.dword	_ZN40_INTERNAL_046c2226_4_k_cu_7412e1db_306604cute7productE
	.align		8
        /*0060*/ 	.dword	_ZN40_INTERNAL_046c2226_4_k_cu_7412e1db_306604cute1_E
	.align		8
        /*0068*/ 	.dword	$str$22
	.align		8
        /*0070*/ 	.dword	$str$23


//--------------------- .text._ZN7cutlass13device_kernelINS_4gemm6kernel13GemmUniversalIN4cute5tupleIJiiiiEEENS1_10collective13CollectiveMmaINS1_34MainloopSm90TmaGmmaWarpSpecializedILi7ENS5_IJNS4_1CILi4EEESB_NSA_ILi1EEEEEENS1_35KernelTmaWarpSpecializedCooperativeEEENS5_IJNSA_ILi128EEESG_NSA_ILi64EEEEEENS_6half_tENS5_IJSC_llEEESJ_SK_NS4_8TiledMMAINS4_8MMA_AtomIJNS4_4SM904GMMA26MMA_64x128x16_F32F16F16_SSILNSO_5MajorE1ELSQ_1ELNSO_7ScaleInE1ELSR_1EEEEEENS4_6LayoutINS5_IJNSA_ILi2EEESC_SC_EEENS5_IJSC_NSA_ILi0EEESX_EEEEENS5_IJNS4_10UnderscoreES10_S10_EEEEENS4_23SM90_TMA_LOAD_MULTICASTENS4_14ComposedLayoutINS4_7SwizzleILi3ELi4ELi3EEENS4_18smem_ptr_flag_bitsILi16EEENSU_INS5_IJSH_NSA_ILi8EEEEEENS5_IJSC_SH_EEEEEEEvNS4_8identityES13_S1D_vS1E_EENS_8epilogue10collective6detail29Sm90TmaWarpSpecializedAdapterINS1H_15DefaultEpilogueISJ_NS5_IJlSC_lEEES1L_NS1G_6thread17LinearCombinationISJ_Li1EffLNS1M_9ScaleType4KindE0ELNS_15FloatRoundStyleE2ESJ_EENS1_15EpilogueDefaultEEEEEvvEEEEvNT_6ParamsE --------------------------
	.section	.text._ZN7cutlass13device_kernelINS_4gemm6kernel13GemmUniversalIN4cute5tupleIJiiiiEEENS1_10collective13CollectiveMmaINS1_34MainloopSm90TmaGmmaWarpSpecializedILi7ENS5_IJNS4_1CILi4EEESB_NSA_ILi1EEEEEENS1_35KernelTmaWarpSpecializedCooperativeEEENS5_IJNSA_ILi128EEESG_NSA_ILi64EEEEEENS_6half_tENS5_IJSC_llEEESJ_SK_NS4_8TiledMMAINS4_8MMA_AtomIJNS4_4SM904GMMA26MMA_64x128x16_F32F16F16_SSILNSO_5MajorE1ELSQ_1ELNSO_7ScaleInE1ELSR_1EEEEEENS4_6LayoutINS5_IJNSA_ILi2EEESC_SC_EEENS5_IJSC_NSA_ILi0EEESX_EEEEENS5_IJNS4_10UnderscoreES10_S10_EEEEENS4_23SM90_TMA_LOAD_MULTICASTENS4_14ComposedLayoutINS4_7SwizzleILi3ELi4ELi3EEENS4_18smem_ptr_flag_bitsILi16EEENSU_INS5_IJSH_NSA_ILi8EEEEEENS5_IJSC_SH_EEEEEEEvNS4_8identityES13_S1D_vS1E_EENS_8epilogue10collective6detail29Sm90TmaWarpSpecializedAdapterINS1H_15DefaultEpilogueISJ_NS5_IJlSC_lEEES1L_NS1G_6thread17LinearCombinationISJ_Li1EffLNS1M_9ScaleType4KindE0ELNS_15FloatRoundStyleE2ESJ_EENS1_15EpilogueDefaultEEEEEvvEEEEvNT_6ParamsE,"ax",@progbits
	.align	128
.text._ZN7cutlass13device_kernelINS_4gemm6kernel13GemmUniversalIN4cute5tupleIJiiiiEEENS1_10collective13CollectiveMmaINS1_34MainloopSm90TmaGmmaWarpSpecializedILi7ENS5_IJNS4_1CILi4EEESB_NSA_ILi1EEEEEENS1_35KernelTmaWarpSpecializedCooperativeEEENS5_IJNSA_ILi128EEESG_NSA_ILi64EEEEEENS_6half_tENS5_IJSC_llEEESJ_SK_NS4_8TiledMMAINS4_8MMA_AtomIJNS4_4SM904GMMA26MMA_64x128x16_F32F16F16_SSILNSO_5MajorE1ELSQ_1ELNSO_7ScaleInE1ELSR_1EEEEEENS4_6LayoutINS5_IJNSA_ILi2EEESC_SC_EEENS5_IJSC_NSA_ILi0EEESX_EEEEENS5_IJNS4_10UnderscoreES10_S10_EEEEENS4_23SM90_TMA_LOAD_MULTICASTENS4_14ComposedLayoutINS4_7SwizzleILi3ELi4ELi3EEENS4_18smem_ptr_flag_bitsILi16EEENSU_INS5_IJSH_NSA_ILi8EEEEEENS5_IJSC_SH_EEEEEEEvNS4_8identityES13_S1D_vS1E_EENS_8epilogue10collective6detail29Sm90TmaWarpSpecializedAdapterINS1H_15DefaultEpilogueISJ_NS5_IJlSC_lEEES1L_NS1G_6thread17LinearCombinationISJ_Li1EffLNS1M_9ScaleType4KindE0ELNS_15FloatRoundStyleE2ESJ_EENS1_15EpilogueDefaultEEEEEvvEEEEvNT_6ParamsE:
        .type           _ZN7cutlass13device_kernelINS_4gemm6kernel13GemmUniversalIN4cute5tupleIJiiiiEEENS1_10collective13CollectiveMmaINS1_34MainloopSm90TmaGmmaWarpSpecializedILi7ENS5_IJNS4_1CILi4EEESB_NSA_ILi1EEEEEENS1_35KernelTmaWarpSpecializedCooperativeEEENS5_IJNSA_ILi128EEESG_NSA_ILi64EEEEEENS_6half_tENS5_IJSC_llEEESJ_SK_NS4_8TiledMMAINS4_8MMA_AtomIJNS4_4SM904GMMA26MMA_64x128x16_F32F16F16_SSILNSO_5MajorE1ELSQ_1ELNSO_7ScaleInE1ELSR_1EEEEEENS4_6LayoutINS5_IJNSA_ILi2EEESC_SC_EEENS5_IJSC_NSA_ILi0EEESX_EEEEENS5_IJNS4_10UnderscoreES10_S10_EEEEENS4_23SM90_TMA_LOAD_MULTICASTENS4_14ComposedLayoutINS4_7SwizzleILi3ELi4ELi3EEENS4_18smem_ptr_flag_bitsILi16EEENSU_INS5_IJSH_NSA_ILi8EEEEEENS5_IJSC_SH_EEEEEEEvNS4_8identityES13_S1D_vS1E_EENS_8epilogue10collective6detail29Sm90TmaWarpSpecializedAdapterINS1H_15DefaultEpilogueISJ_NS5_IJlSC_lEEES1L_NS1G_6thread17LinearCombinationISJ_Li1EffLNS1M_9ScaleType4KindE0ELNS_15FloatRoundStyleE2ESJ_EENS1_15EpilogueDefaultEEEEEvvEEEEvNT_6ParamsE,@function
        .size           _ZN7cutlass13device_kernelINS_4gemm6kernel13GemmUniversalIN4cute5tupleIJiiiiEEENS1_10collective13CollectiveMmaINS1_34MainloopSm90TmaGmmaWarpSpecializedILi7ENS5_IJNS4_1CILi4EEESB_NSA_ILi1EEEEEENS1_35KernelTmaWarpSpecializedCooperativeEEENS5_IJNSA_ILi128EEESG_NSA_ILi64EEEEEENS_6half_tENS5_IJSC_llEEESJ_SK_NS4_8TiledMMAINS4_8MMA_AtomIJNS4_4SM904GMMA26MMA_64x128x16_F32F16F16_SSILNSO_5MajorE1ELSQ_1ELNSO_7ScaleInE1ELSR_1EEEEEENS4_6LayoutINS5_IJNSA_ILi2EEESC_SC_EEENS5_IJSC_NSA_ILi0EEESX_EEEEENS5_IJNS4_10UnderscoreES10_S10_EEEEENS4_23SM90_TMA_LOAD_MULTICASTENS4_14ComposedLayoutINS4_7SwizzleILi3ELi4ELi3EEENS4_18smem_ptr_flag_bitsILi16EEENSU_INS5_IJSH_NSA_ILi8EEEEEENS5_IJSC_SH_EEEEEEEvNS4_8identityES13_S1D_vS1E_EENS_8epilogue10collective6detail29Sm90TmaWarpSpecializedAdapterINS1H_15DefaultEpilogueISJ_NS5_IJlSC_lEEES1L_NS1G_6thread17LinearCombinationISJ_Li1EffLNS1M_9ScaleType4KindE0ELNS_15FloatRoundStyleE2ESJ_EENS1_15EpilogueDefaultEEEEEvvEEEEvNT_6ParamsE,(.L_x_205 - _ZN7cutlass13device_kernelINS_4gemm6kernel13GemmUniversalIN4cute5tupleIJiiiiEEENS1_10collective13CollectiveMmaINS1_34MainloopSm90TmaGmmaWarpSpecializedILi7ENS5_IJNS4_1CILi4EEESB_NSA_ILi1EEEEEENS1_35KernelTmaWarpSpecializedCooperativeEEENS5_IJNSA_ILi128EEESG_NSA_ILi64EEEEEENS_6half_tENS5_IJSC_llEEESJ_SK_NS4_8TiledMMAINS4_8MMA_AtomIJNS4_4SM904GMMA26MMA_64x128x16_F32F16F16_SSILNSO_5MajorE1ELSQ_1ELNSO_7ScaleInE1ELSR_1EEEEEENS4_6LayoutINS5_IJNSA_ILi2EEESC_SC_EEENS5_IJSC_NSA_ILi0EEESX_EEEEENS5_IJNS4_10UnderscoreES10_S10_EEEEENS4_23SM90_TMA_LOAD_MULTICASTENS4_14ComposedLayoutINS4_7SwizzleILi3ELi4ELi3EEENS4_18smem_ptr_flag_bitsILi16EEENSU_INS5_IJSH_NSA_ILi8EEEEEENS5_IJSC_SH_EEEEEEEvNS4_8identityES13_S1D_vS1E_EENS_8epilogue10collective6detail29Sm90TmaWarpSpecializedAdapterINS1H_15DefaultEpilogueISJ_NS5_IJlSC_lEEES1L_NS1G_6thread17LinearCombinationISJ_Li1EffLNS1M_9ScaleType4KindE0ELNS_15FloatRoundStyleE2ESJ_EENS1_15EpilogueDefaultEEEEEvvEEEEvNT_6ParamsE)
        .other          _ZN7cutlass13device_kernelINS_4gemm6kernel13GemmUniversalIN4cute5tupleIJiiiiEEENS1_10collective13CollectiveMmaINS1_34MainloopSm90TmaGmmaWarpSpecializedILi7ENS5_IJNS4_1CILi4EEESB_NSA_ILi1EEEEEENS1_35KernelTmaWarpSpecializedCooperativeEEENS5_IJNSA_ILi128EEESG_NSA_ILi64EEEEEENS_6half_tENS5_IJSC_llEEESJ_SK_NS4_8TiledMMAINS4_8MMA_AtomIJNS4_4SM904GMMA26MMA_64x128x16_F32F16F16_SSILNSO_5MajorE1ELSQ_1ELNSO_7ScaleInE1ELSR_1EEEEEENS4_6LayoutINS5_IJNSA_ILi2EEESC_SC_EEENS5_IJSC_NSA_ILi0EEESX_EEEEENS5_IJNS4_10UnderscoreES10_S10_EEEEENS4_23SM90_TMA_LOAD_MULTICASTENS4_14ComposedLayoutINS4_7SwizzleILi3ELi4ELi3EEENS4_18smem_ptr_flag_bitsILi16EEENSU_INS5_IJSH_NSA_ILi8EEEEEENS5_IJSC_SH_EEEEEEEvNS4_8identityES13_S1D_vS1E_EENS_8epilogue10collective6detail29Sm90TmaWarpSpecializedAdapterINS1H_15DefaultEpilogueISJ_NS5_IJlSC_lEEES1L_NS1G_6thread17LinearCombinationISJ_Li1EffLNS1M_9ScaleType4KindE0ELNS_15FloatRoundStyleE2ESJ_EENS1_15EpilogueDefaultEEEEEvvEEEEvNT_6ParamsE,@"STO_CUDA_ENTRY STV_DEFAULT"
_ZN7cutlass13device_kernelINS_4gemm6kernel13GemmUniversalIN4cute5tupleIJiiiiEEENS1_10collective13CollectiveMmaINS1_34MainloopSm90TmaGmmaWarpSpecializedILi7ENS5_IJNS4_1CILi4EEESB_NSA_ILi1EEEEEENS1_35KernelTmaWarpSpecializedCooperativeEEENS5_IJNSA_ILi128EEESG_NSA_ILi64EEEEEENS_6half_tENS5_IJSC_llEEESJ_SK_NS4_8TiledMMAINS4_8MMA_AtomIJNS4_4SM904GMMA26MMA_64x128x16_F32F16F16_SSILNSO_5MajorE1ELSQ_1ELNSO_7ScaleInE1ELSR_1EEEEEENS4_6LayoutINS5_IJNSA_ILi2EEESC_SC_EEENS5_IJSC_NSA_ILi0EEESX_EEEEENS5_IJNS4_10UnderscoreES10_S10_EEEEENS4_23SM90_TMA_LOAD_MULTICASTENS4_14ComposedLayoutINS4_7SwizzleILi3ELi4ELi3EEENS4_18smem_ptr_flag_bitsILi16EEENSU_INS5_IJSH_NSA_ILi8EEEEEENS5_IJSC_SH_EEEEEEEvNS4_8identityES13_S1D_vS1E_EENS_8epilogue10collective6detail29Sm90TmaWarpSpecializedAdapterINS1H_15DefaultEpilogueISJ_NS5_IJlSC_lEEES1L_NS1G_6thread17LinearCombinationISJ_Li1EffLNS1M_9ScaleType4KindE0ELNS_15FloatRoundStyleE2ESJ_EENS1_15EpilogueDefaultEEEEEvvEEEEvNT_6ParamsE:
[----:B------:R-:W0:Y:S01]  /*0000*/  LDC R1, c[0x0][0x28] ;  /* 0x00000a00ff017b82 */ /* 0x000e220000000800 */
[----:B------:R-:W1:Y:S01]  /*0010*/  S2R R95, SR_TID.X ;  /* 0x00000000005f7919 */ /* 0x000e620000002100 */
[----:B------:R-:W-:Y:S01]  /*0020*/  ELECT P0, URZ, PT ;  /* 0x00000000003f782f */ /* 0x000fe20003800000 */
[----:B------:R-:W-:Y:S01]  /*0030*/  BSSY B0, `(.L_x_0) ;  /* 0x000000f000007945 */ /* 0x000fe20003800000 */
[--C-:B-1----:R-:W-:Y:S02]  /*0040*/  SHF.R.U32.HI R0, RZ, 0x5, R95.reuse ;  /* 0x00000005ff007819 */ /* 0x102fe4000001165f */
[----:B------:R-:W-:-:S03]  /*0050*/  SHF.R.U32.HI R7, RZ, 0x7, R95 ;  /* 0x00000007ff077819 */ /* 0x000fc6000001165f */
[----:B------:R-:W1:Y:S04]  /*0060*/  SHFL.IDX PT, R3, R0, RZ, 0x1f ;  /* 0x00001fff00037589 */ /* 0x000e6800000e0000 */
[----:B------:R2:W3:Y:S01]  /*0070*/  SHFL.IDX PT, R2, R7, RZ, 0x1f ;  /* 0x00001fff07027589 */ /* 0x0004e200000e0000 */
[----:B-1----:R-:W-:-:S13]  /*0080*/  ISETP.NE.OR P0, PT, R3, RZ, !P0 ;  /* 0x000000ff0300720c */ /* 0x002fda0004705670 */
[----:B0-23--:R-:W-:Y:S05]  /*0090*/  @P0 BRA `(.L_x_1) ;  /* 0x0000000000200947 */ /* 0x00dfea0003800000 */
[----:B------:R-:W-:Y:S02]  /*00a0*/  ULDC.64 UR4, c[0x0][0x198] ;  /* 0x0000660000047ab9 */ /* 0x000fe40000000a00 */
[----:B------:R-:W-:Y:S02]  /*00b0*/  UIADD3 UR6, UP0, UR4, 0xf0, URZ ;  /* 0x000000f004067890 */ /* 0x000fe4000ff1e03f */
[----:B------:R-:W-:Y:S02]  /*00c0*/  UIADD3 UR4, UP1, UR4, 0x1f0, URZ ;  /* 0x000001f004047890 */ /* 0x000fe4000ff3e03f */
[----:B------:R-:W-:Y:S02]  /*00d0*/  UIADD3.X UR7, URZ, UR5, URZ, UP0, !UPT ;  /* 0x000000053f077290 */ /* 0x000fe400087fe43f */
[----:B------:R-:W-:-:S07]  /*00e0*/  UIADD3.X UR5, URZ, UR5, URZ, UP1, !UPT ;  /* 0x000000053f057290 */ /* 0x000fce0008ffe43f */
[----:B------:R0:W-:Y:S02]  /*00f0*/  UTMACCTL.PF [UR6] ;  /* 0x00000000060079b9 */ /* 0x0001e40008040000 */
[----:B------:R0:W-:Y:S02]  /*0100*/  UTMACCTL.PF [UR4] ;  /* 0x00000000040079b9 */ /* 0x0001e40008040000 */
[----:B0-----:R-:W-:Y:S01]  /*0110*/  NOP ;  /* 0x0000000000007918 */ /* 0x001fe20000000000 */
.L_x_1:
[----:B------:R-:W-:Y:S05]  /*0120*/  BSYNC B0 ;  /* 0x0000000000007941 */ /* 0x000fea0003800000 */
.L_x_0:
[----:B------:R-:W0:Y:S01]  /*0130*/  SHFL.IDX PT, R5, R0, RZ, 0x1f ;  /* 0x00001fff00057589 */ /* 0x000e2200000e0000 */
[----:B------:R-:W-:-:S04]  /*0140*/  SHF.R.S32.HI R4, RZ, 0x1f, R95 ;  /* 0x0000001fff047819 */ /* 0x000fc8000001145f */
[----:B------:R-:W-:Y:S02]  /*0150*/  LEA.HI R4, R4, R95, RZ, 0x7 ;  /* 0x0000005f04047211 */ /* 0x000fe400078f38ff */
[----:B0-----:R-:W-:-:S13]  /*0160*/  ISETP.NE.AND P0, PT, R5, RZ, PT ;  /* 0x000000ff0500720c */ /* 0x001fda0003f05270 */
[----:B------:R-:W-:Y:S05]  /*0170*/  @P0 BRA `(.L_x_2) ;  /* 0x0000000000700947 */ /* 0x000fea0003800000 */
[----:B------:R-:W0:Y:S01]  /*0180*/  S2UR UR8, SR_CgaCtaId ;  /* 0x00000000000879c3 */ /* 0x000e220000008800 */
[----:B------:R-:W-:Y:S01]  /*0190*/  UMOV UR4, 0x400 ;  /* 0x0000040000047882 */ /* 0x000fe20000000000 */
[----:B------:R-:W-:Y:S01]  /*01a0*/  UMOV UR5, 0x1 ;  /* 0x0000000100057882 */ /* 0x000fe20000000000 */
[----:B------:R-:W-:Y:S01]  /*01b0*/  UMOV UR6, 0xe ;  /* 0x0000000e00067882 */ /* 0x000fe20000000000 */
[----:B------:R-:W-:Y:S01]  /*01c0*/  ELECT P0, URZ, PT ;  /* 0x00000000003f782f */ /* 0x000fe20003800000 */
[----:B------:R-:W-:-:S04]  /*01d0*/  UIADD3 UR6, -UR6, 0x100000, URZ ;  /* 0x0010000006067890 */ /* 0x000fc8000fffe13f */
[----:B------:R-:W-:Y:S02]  /*01e0*/  USHF.L.U32 UR7, UR6, 0xb, URZ ;  /* 0x0000000b06077899 */ /* 0x000fe4000800063f */
[----:B------:R-:W-:Y:S02]  /*01f0*/  USHF.L.U32 UR6, UR6, 0x1, URZ ;  /* 0x0000000106067899 */ /* 0x000fe4000800063f */
[----:B0-----:R-:W-:Y:S02]  /*0200*/  ULEA UR8, UR8, UR4, 0x18 ;  /* 0x0000000408087291 */ /* 0x001fe4000f8ec03f */
[----:B------:R-:W-:-:S04]  /*0210*/  UIADD3 UR4, -UR5, 0x100000, URZ ;  /* 0x0010000005047890 */ /* 0x000fc8000fffe13f */
[----:B------:R-:W-:Y:S02]  /*0220*/  USHF.L.U32 UR5, UR4, 0xb, URZ ;  /* 0x0000000b04057899 */ /* 0x000fe4000800063f */
[----:B------:R-:W-:Y:S01]  /*0230*/  USHF.L.U32 UR4, UR4, 0x1, URZ ;  /* 0x0000000104047899 */ /* 0x000fe2000800063f */
[----:B------:R-:W0:Y:S11]  /*0240*/  FENCE.VIEW.ASYNC.S ;  /* 0x00000000000073c6 */ /* 0x000e360000000000 */
[----:B0-----:R0:W1:Y:S01]  /*0250*/  SYNCS.EXCH.64 URZ, [UR8], UR4 ;  /* 0x00000004083f75b2 */ /* 0x0010620008000100 */
[----:B------:R0:W2:Y:S01]  /*0260*/  SYNCS.EXCH.64 URZ, [UR8+0x38], UR6 ;  /* 0x00003806083f75b2 */ /* 0x0000a20008000100 */
[----:B------:R0:W3:Y:S01]  /*0270*/  SYNCS.EXCH.64 URZ, [UR8+0x8], UR4 ;  /* 0x00000804083f75b2 */ /* 0x0000e20008000100 */
[----:B------:R0:W4:Y:S01]  /*0280*/  SYNCS.EXCH.64 URZ, [UR8+0x40], UR6 ;  /* 0x00004006083f75b2 */ /* 0x0001220008000100 */
[----:B------:R0:W0:Y:S01]  /*0290*/  SYNCS.EXCH.64 URZ, [UR8+0x10], UR4 ;  /* 0x00001004083f75b2 */ /* 0x0000220008000100 */
        /* <DEDUP_REMOVED lines=9> */
[----:B------:R-:W-:Y:S01]  /*0330*/  NOP ;  /* 0x0000000000007918 */ /* 0x000fe20000000000 */
.L_x_2:
[----:B0-----:R-:W0:Y:S01]  /*0340*/  S2UR UR8, SR_CTAID.X ;  /* 0x00000000000879c3 */ /* 0x001e220000002500 */
[----:B------:R-:W-:Y:S01]  /*0350*/  LOP3.LUT R4, R4, 0xffffff80, RZ, 0xc0, !PT ;  /* 0xffffff8004047812 */ /* 0x000fe200078ec0ff */
[----:B------:R-:W5:Y:S01]  /*0360*/  SHFL.IDX PT, R0, R0, RZ, 0x1f ;  /* 0x00001fff00007589 */ /* 0x000f6200000e0000 */
[----:B------:R-:W-:Y:S01]  /*0370*/  SHF.R.S32.HI R10, RZ, 0x1f, R5 ;  /* 0x0000001fff0a7819 */ /* 0x000fe20000011405 */
[----:B------:R-:W-:Y:S01]  /*0380*/  ULDC UR4, c[0x0][0x150] ;  /* 0x0000540000047ab9 */ /* 0x000fe20000000800 */
[----:B------:R-:W-:Y:S01]  /*0390*/  ELECT P0, URZ, PT ;  /* 0x00000000003f782f */ /* 0x000fe20003800000 */
[----:B------:R-:W-:Y:S01]  /*03a0*/  IMAD.IADD R8, R95, 0x1, -R4 ;  /* 0x000000015f087824 */ /* 0x000fe200078e0a04 */
[----:B------:R-:W-:Y:S01]  /*03b0*/  LEA.HI R10, R10, R5, RZ, 0x2 ;  /* 0x000000050a0a7211 */ /* 0x000fe200078f10ff */
[----:B------:R-:W1:Y:S01]  /*03c0*/  S2R R4, SR_CTAID.Y ;  /* 0x0000000000047919 */ /* 0x000e620000002600 */
[----:B------:R-:W2:Y:S01]  /*03d0*/  LDC R12, c[0x0][0x144] ;  /* 0x00005100ff0c7b82 */ /* 0x000ea20000000800 */
[----:B------:R-:W-:Y:S01]  /*03e0*/  NOP ;  /* 0x0000000000007918 */ /* 0x000fe20000000000 */
[----:B------:R-:W-:Y:S01]  /*03f0*/  SHF.R.S32.HI R9, RZ, 0x1f, R8 ;  /* 0x0000001fff097819 */ /* 0x000fe20000011408 */
[----:B------:R-:W-:Y:S01]  /*0400*/  NOP ;  /* 0x0000000000007918 */ /* 0x000fe20000000000 */
[----:B------:R-:W-:Y:S01]  /*0410*/  LOP3.LUT R10, R10, 0x3ffffffc, RZ, 0xc0, !PT ;  /* 0x3ffffffc0a0a7812 */ /* 0x000fe200078ec0ff */
[----:B------:R-:W-:Y:S01]  /*0420*/  IMAD.MOV.U32 R22, RZ, RZ, 0x1 ;  /* 0x00000001ff167424 */ /* 0x000fe200078e00ff */
[----:B------:R-:W-:-:S02]  /*0430*/  LEA.HI R9, R9, R8, RZ, 0x3 ;  /* 0x0000000809097211 */ /* 0x000fc400078f18ff */
[----:B------:R-:W3:Y:S01]  /*0440*/  LDC R13, c[0x0][0x140] ;  /* 0x00005000ff0d7b82 */ /* 0x000ee20000000800 */
[----:B------:R-:W-:Y:S01]  /*0450*/  IMAD.IADD R10, R5, 0x1, -R10 ;  /* 0x00000001050a7824 */ /* 0x000fe200078e0a0a */
[--C-:B------:R-:W-:Y:S02]  /*0460*/  SHF.R.S32.HI R6, RZ, 0x3, R9.reuse ;  /* 0x00000003ff067819 */ /* 0x100fe40000011409 */
[----:B------:R-:W-:Y:S02]  /*0470*/  SHF.R.S32.HI R9, RZ, 0x1f, R9 ;  /* 0x0000001fff097819 */ /* 0x000fe40000011409 */
[----:B------:R-:W-:Y:S02]  /*0480*/  ISETP.NE.AND P3, PT, R2, RZ, PT ;  /* 0x000000ff0200720c */ /* 0x000fe40003f65270 */
[----:B0-----:R-:W-:Y:S02]  /*0490*/  I2FP.F32.U32 R11, UR8 ;  /* 0x00000008000b7c45 */ /* 0x001fe40008201000 */
[----:B------:R-:W-:-:S02]  /*04a0*/  LEA.HI R9, R9, R6, RZ, 0x2 ;  /* 0x0000000609097211 */ /* 0x000fc400078f10ff */
[----:B-----5:R-:W-:Y:S01]  /*04b0*/  ISETP.NE.OR P0, PT, R0, RZ, !P0 ;  /* 0x000000ff0000720c */ /* 0x020fe20004705670 */
[----:B------:R-:W-:Y:S01]  /*04c0*/  FMUL R11, R11, UR4 ;  /* 0x000000040b0b7c20 */ /* 0x000fe20008400000 */
[----:B------:R-:W-:Y:S01]  /*04d0*/  LOP3.LUT R9, R9, 0xfffffffc, RZ, 0xc0, !PT ;  /* 0xfffffffc09097812 */ /* 0x000fe200078ec0ff */
[----:B------:R-:W-:Y:S01]  /*04e0*/  ULDC UR4, c[0x0][0x154] ;  /* 0x0000550000047ab9 */ /* 0x000fe20000000800 */
[----:B------:R-:W-:-:S03]  /*04f0*/  SHF.R.S32.HI R0, RZ, 0x1f, R3 ;  /* 0x0000001fff007819 */ /* 0x000fc60000011403 */
[----:B------:R-:W0:Y:S01]  /*0500*/  F2I.U32.TRUNC.NTZ R11, R11 ;  /* 0x0000000b000b7305 */ /* 0x000e22000020f000 */
[----:B------:R-:W-:Y:S01]  /*0510*/  IMAD.IADD R9, R6, 0x1, -R9 ;  /* 0x0000000106097824 */ /* 0x000fe200078e0a09 */
[----:B------:R-:W-:-:S03]  /*0520*/  LEA.HI R0, R0, R3, RZ, 0x2 ;  /* 0x0000000300007211 */ /* 0x000fc600078f10ff */
[----:B------:R-:W-:Y:S01]  /*0530*/  IMAD R10, R10, 0x4, R9 ;  /* 0x000000040a0a7824 */ /* 0x000fe200078e0209 */
[----:B------:R-:W-:Y:S01]  /*0540*/  VOTEU.ALL UP0, P0 ;  /* 0x00000000003f7886 */ /* 0x000fe20000000000 */
[----:B------:R-:W-:Y:S01]  /*0550*/  LOP3.LUT R0, R0, 0xfffffffc, RZ, 0xc0, !PT ;  /* 0xfffffffc00007812 */ /* 0x000fe200078ec0ff */
[----:B------:R-:W-:Y:S01]  /*0560*/  VOTEU.ALL UP1, P0 ;  /* 0x00000000003f7886 */ /* 0x000fe20000020000 */
[C---:B------:R-:W-:Y:S01]  /*0570*/  IMAD.SHL.U32 R19, R10.reuse, 0x4, RZ ;  /* 0x000000040a137824 */ /* 0x040fe200078e00ff */
[----:B------:R-:W-:Y:S01]  /*0580*/  SHF.R.S32.HI R9, RZ, 0x1f, R10 ;  /* 0x0000001fff097819 */ /* 0x000fe2000001140a */
[----:B------:R-:W5:Y:S01]  /*0590*/  @!UP0 S2UR UR7, SR_CgaCtaId ;  /* 0x00000000000789c3 */ /* 0x000f620000008800 */
[----:B------:R-:W-:Y:S01]  /*05a0*/  IMAD.IADD R3, R3, 0x1, -R0 ;  /* 0x0000000103037824 */ /* 0x000fe200078e0a00 */
[----:B------:R-:W-:Y:S01]  /*05b0*/  @!UP0 UMOV UR6, 0x400 ;  /* 0x0000040000068882 */ /* 0x000fe20000000000 */
[----:B------:R-:W-:Y:S01]  /*05c0*/  LEA.HI R9, R9, R10, RZ, 0x2 ;  /* 0x0000000a09097211 */ /* 0x000fe200078f10ff */
[----:B0-----:R-:W-:Y:S01]  /*05d0*/  IMAD.MOV R15, RZ, RZ, -R11 ;  /* 0x000000ffff0f7224 */ /* 0x001fe200078e0a0b */
[----:B------:R-:W-:-:S02]  /*05e0*/  LOP3.LUT R19, R10, 0xc, R19, 0x78, !PT ;  /* 0x0000000c0a137812 */ /* 0x000fc400078e7813 */
[----:B------:R-:W-:Y:S01]  /*05f0*/  LOP3.LUT R11, R9, 0xfffffffc, RZ, 0xc0, !PT ;  /* 0xfffffffc090b7812 */ /* 0x000fe200078ec0ff */
[----:B--2---:R-:W-:Y:S01]  /*0600*/  IMAD R6, R12, R15, UR8 ;  /* 0x000000080c067e24 */ /* 0x004fe2000f8e020f */
[----:B-1----:R-:W-:Y:S01]  /*0610*/  I2FP.F32.U32 R12, R4 ;  /* 0x00000004000c7245 */ /* 0x002fe20000201000 */
[----:B------:R-:W0:Y:S01]  /*0620*/  LDC R9, c[0x0][0x148] ;  /* 0x00005200ff097b82 */ /* 0x000e220000000800 */
[----:B------:R-:W-:Y:S01]  /*0630*/  ISETP.NE.AND P1, PT, R3, 0x3, PT ;  /* 0x000000030300780c */ /* 0x000fe20003f25270 */
[----:B------:R-:W-:Y:S01]  /*0640*/  IMAD.IADD R11, R10, 0x1, -R11 ;  /* 0x000000010a0b7824 */ /* 0x000fe200078e0a0b */
[----:B---3--:R-:W-:Y:S01]  /*0650*/  ISETP.EQ.U32.AND P2, PT, R13, 0x1, PT ;  /* 0x000000010d00780c */ /* 0x008fe20003f42070 */
[----:B------:R-:W-:Y:S01]  /*0660*/  FMUL R12, R12, UR4 ;  /* 0x000000040c0c7c20 */ /* 0x000fe20008400000 */
[----:B------:R-:W-:Y:S01]  /*0670*/  UMOV UR4, 0x20 ;  /* 0x0000002000047882 */ /* 0x000fe20000000000 */
[----:B------:R-:W-:Y:S01]  /*0680*/  ISETP.EQ.OR P1, PT, R3, RZ, !P1 ;  /* 0x000000ff0300720c */ /* 0x000fe20004f22670 */
[----:B------:R-:W-:-:S04]  /*0690*/  @!UP0 UIADD3 UR4, -UR4, 0x100000, URZ ;  /* 0x0010000004048890 */ /* 0x000fc8000fffe13f */
[----:B------:R-:W-:Y:S02]  /*06a0*/  @!UP0 USHF.L.U32 UR5, UR4, 0xb, URZ ;  /* 0x0000000b04058899 */ /* 0x000fe4000800063f */
[----:B------:R-:W-:Y:S01]  /*06b0*/  @!UP0 USHF.L.U32 UR4, UR4, 0x1, URZ ;  /* 0x0000000104048899 */ /* 0x000fe2000800063f */
[----:B------:R-:W-:Y:S01]  /*06c0*/  ISETP.NE.AND P4, PT, R11, R6, PT ;  /* 0x000000060b00720c */ /* 0x000fe20003f85270 */
[----:B------:R-:W1:Y:S01]  /*06d0*/  F2I.U32.TRUNC.NTZ R12, R12 ;  /* 0x0000000c000c7305 */ /* 0x000e62000020f000 */
[----:B------:R-:W-:Y:S01]  /*06e0*/  ISETP.EQ.AND P1, PT, R2, RZ, P1 ;  /* 0x000000ff0200720c */ /* 0x000fe20000f22270 */
[----:B-----5:R-:W-:-:S03]  /*06f0*/  @!UP0 ULEA UR6, UR7, UR6, 0x18 ;  /* 0x0000000607068291 */ /* 0x020fc6000f8ec03f */
[----:B------:R-:W-:Y:S01]  /*0700*/  SEL R18, RZ, 0x1, !P1 ;  /* 0x00000001ff127807 */ /* 0x000fe20004800000 */
[----:B------:R-:W-:Y:S01]  /*0710*/  VOTEU.ALL UP0, P0 ;  /* 0x00000000003f7886 */ /* 0x000fe20000000000 */
[----:B------:R-:W-:Y:S01]  /*0720*/  LOP3.LUT P0, RZ, R8, 0x7, RZ, 0xc0, !PT ;  /* 0x0000000708ff7812 */ /* 0x000fe2000780c0ff */
[----:B------:R-:W-:-:S04]  /*0730*/  VIADD R8, R2, 0xffffffff ;  /* 0xffffffff02087836 */ /* 0x000fc80000000000 */
[----:B------:R-:W-:Y:S02]  /*0740*/  @P4 SHF.R.S32.HI R0, RZ, 0x1f, R19 ;  /* 0x0000001fff004819 */ /* 0x000fe40000011413 */
[----:B------:R-:W-:Y:S01]  /*0750*/  ISETP.LT.U32.AND P0, PT, R19, 0x10, !P0 ;  /* 0x000000101300780c */ /* 0x000fe20004701070 */
[----:B-1----:R-:W-:Y:S01]  /*0760*/  IMAD.MOV R23, RZ, RZ, -R12 ;  /* 0x000000ffff177224 */ /* 0x002fe200078e0a0c */
[----:B------:R-:W-:Y:S01]  /*0770*/  @P4 LEA.HI R0, R0, R19, RZ, 0x2 ;  /* 0x0000001300004211 */ /* 0x000fe200078f10ff */
[----:B------:R-:W1:Y:S02]  /*0780*/  FENCE.VIEW.ASYNC.S ;  /* 0x00000000000073c6 */ /* 0x000e640000000000 */
[----:B-1----:R1:W2:Y:S01]  /*0790*/  @!UP0 SYNCS.EXCH.64 URZ, [UR6+0x80], UR4 ;  /* 0x00008004063f85b2 */ /* 0x0022a20008000100 */
[----:B------:R-:W-:Y:S01]  /*07a0*/  ISETP.GE.U32.AND P6, PT, R8, 0x2, PT ;  /* 0x000000020800780c */ /* 0x000fe20003fc6070 */
[----:B0-----:R-:W-:Y:S01]  /*07b0*/  IMAD R11, R9, R23, R4 ;  /* 0x00000017090b7224 */ /* 0x001fe200078e0204 */
[----:B------:R-:W-:-:S02]  /*07c0*/  @P4 SHF.R.S32.HI R0, RZ, 0x2, R0 ;  /* 0x00000002ff004819 */ /* 0x000fc40000011400 */
[----:B------:R-:W-:Y:S02]  /*07d0*/  SEL R18, R18, 0x2, P6 ;  /* 0x0000000212127807 */ /* 0x000fe40003000000 */
[----:B------:R-:W-:Y:S02]  /*07e0*/  @P4 ISETP.NE.AND P5, PT, R0, R11, PT ;  /* 0x0000000b0000420c */ /* 0x000fe40003fa5270 */
[----:B------:R-:W-:Y:S02]  /*07f0*/  SEL R11, RZ, 0x1, !P0 ;  /* 0x00000001ff0b7807 */ /* 0x000fe40004000000 */
[----:B------:R-:W-:Y:S02]  /*0800*/  @P4 SEL R22, RZ, 0x1, P5 ;  /* 0x00000001ff164807 */ /* 0x000fe40002800000 */
[----:B------:R-:W-:Y:S02]  /*0810*/  LOP3.LUT R0, R95, 0x7f, RZ, 0xc0, !PT ;  /* 0x0000007f5f007812 */ /* 0x000fe400078ec0ff */
[----:B------:R-:W-:Y:S01]  /*0820*/  LOP3.LUT R22, R22, R11, RZ, 0xc0, !PT ;  /* 0x0000000b16167212 */ /* 0x000fe200078ec0ff */
[----:B------:R1:W0:Y:S01]  /*0830*/  @!UP1 SYNCS.EXCH.64 URZ, [UR6+0x88], UR4 ;  /* 0x00008804063f95b2 */ /* 0x0002220008000100 */
[----:B------:R-:W-:Y:S01]  /*0840*/  NOP ;  /* 0x0000000000007918 */ /* 0x000fe20000000000 */
[----:B-12---:R-:W-:Y:S05]  /*0850*/  @!P2 BRA `(.L_x_3) ;  /* 0x000000000008a947 */ /* 0x006fea0003800000 */
[----:B0---4-:R-:W-:Y:S01]  /*0860*/  UCGABAR_ARV ;  /* 0x00000000000079c7 */ /* 0x011fe20008000000 */
[----:B------:R-:W-:Y:S05]  /*0870*/  BRA `(.L_x_4) ;  /* 0x0000000000047947 */ /* 0x000fea0003800000 */
.L_x_3:
[----:B0---4-:R-:W-:Y:S01]  /*0880*/  NOP ;  /* 0x0000000000007918 */ /* 0x011fe20000000000 */
.L_x_4:
[----:B------:R-:W0:Y:S01]  /*0890*/  LDC R2, c[0x0][0x65c] ;  /* 0x00019700ff027b82 */ /* 0x000e220000000800 */
[----:B------:R-:W-:Y:S02]  /*08a0*/  IMAD.U32 R10, RZ, RZ, UR8 ;  /* 0x00000008ff0a7e24 */ /* 0x000fe4000f8e00ff */
[----:B------:R-:W-:Y:S01]  /*08b0*/  IMAD.MOV.U32 R11, RZ, RZ, RZ ;  /* 0x000000ffff0b7224 */ /* 0x000fe200078e00ff */
[----:B0-----:R-:W-:-:S04]  /*08c0*/  ISETP.NE.AND P1, PT, R2, 0x1, PT ;  /* 0x000000010200780c */ /* 0x001fc80003f25270 */
[----:B------:R-:W-:-:S09]  /*08d0*/  P2R R5, PR, RZ, 0x2 ;  /* 0x00000002ff057803 */ /* 0x000fd20000000000 */
[----:B------:R-:W0:Y:S01]  /*08e0*/  @P1 LDC R17, c[0x0][0x10] ;  /* 0x00000400ff111b82 */ /* 0x000e220000000800 */
[----:B------:R-:W-:Y:S02]  /*08f0*/  @P1 IMAD.MOV.U32 R5, RZ, RZ, RZ ;  /* 0x000000ffff051224 */ /* 0x000fe400078e00ff */
[----:B------:R-:W-:-:S05]  /*0900*/  @P1 IMAD.MOV.U32 R15, RZ, RZ, RZ ;  /* 0x000000ffff0f1224 */ /* 0x000fca00078e00ff */
[----:B------:R-:W1:Y:S01]  /*0910*/  @!P1 LDC R13, c[0x0][0xc] ;  /* 0x00000300ff0d9b82 */ /* 0x000e620000000800 */
[----:B------:R-:W-:Y:S01]  /*0920*/  ULDC UR4, c[0x0][0xc] ;  /* 0x0000030000047ab9 */ /* 0x000fe20000000800 */
[----:B------:R-:W-:Y:S01]  /*0930*/  ULDC UR5, c[0x0][0x10] ;  /* 0x0000040000057ab9 */ /* 0x000fe20000000800 */
[----:B------:R-:W-:Y:S01]  /*0940*/  ULDC UR6, c[0x0][0x14] ;  /* 0x0000050000067ab9 */ /* 0x000fe20000000800 */
[----:B------:R-:W-:-:S04]  /*0950*/  UIMAD.WIDE.U32 UR4, UR4, UR5, URZ ;  /* 0x00000005040472a5 */ /* 0x000fc8000f8e003f */
[----:B------:R-:W-:Y:S02]  /*0960*/  UIMAD.WIDE.U32 UR38, UR4, UR6, URZ ;  /* 0x00000006042672a5 */ /* 0x000fe4000f8e003f */
[----:B------:R-:W-:-:S04]  /*0970*/  UIMAD UR41, UR5, UR6, URZ ;  /* 0x00000006052972a4 */ /* 0x000fc8000f8e023f */
[----:B------:R-:W-:Y:S01]  /*0980*/  UIADD3 UR41, UR39, UR41, URZ ;  /* 0x0000002927297290 */ /* 0x000fe2000fffe03f */
[----:B0-----:R-:W-:-:S04]  /*0990*/  @P1 IMAD.WIDE.U32 R16, R17, UR8, R4 ;  /* 0x0000000811101c25 */ /* 0x001fc8000f8e0004 */
[----:B------:R-:W-:Y:S02]  /*09a0*/  @P1 IMAD.IADD R17, R17, 0x1, R15 ;  /* 0x0000000111111824 */ /* 0x000fe400078e020f */
[----:B-1----:R-:W-:-:S04]  /*09b0*/  @!P1 IMAD.WIDE.U32 R10, R4, R13, R10 ;  /* 0x0000000d040a9225 */ /* 0x002fc800078e000a */
[----:B------:R-:W-:Y:S02]  /*09c0*/  @!P1 IMAD.MOV.U32 R16, RZ, RZ, R10 ;  /* 0x000000ffff109224 */ /* 0x000fe400078e000a */
[----:B------:R-:W-:Y:S01]  /*09d0*/  @!P1 IMAD.MOV.U32 R17, RZ, RZ, R11 ;  /* 0x000000ffff119224 */ /* 0x000fe200078e000b */
[----:B------:R-:W-:Y:S06]  /*09e0*/  @!P2 BRA `(.L_x_5) ;  /* 0x00000000000ca947 */ /* 0x000fec0003800000 */
[----:B------:R-:W-:Y:S01]  /*09f0*/  UCGABAR_WAIT ;  /* 0x0000000000007dc7 */ /* 0x000fe20008000000 */
[----:B------:R-:W-:Y:S01]  /*0a00*/  CCTL.IVALL ;  /* 0x00000000ff00798f */ /* 0x000fe20002000000 */
[----:B------:R-:W-:Y:S05]  /*0a10*/  BRA `(.L_x_6) ;  /* 0x0000000000047947 */ /* 0x000fea0003800000 */
.L_x_5:
[----:B------:R-:W-:Y:S06]  /*0a20*/  BAR.SYNC.DEFER_BLOCKING 0x0 ;  /* 0x0000000000007b1d */ /* 0x000fec0000010000 */
.L_x_6:
[----:B------:R-:W-:Y:S05]  /*0a30*/  @!P3 BRA `(.L_x_7) ;  /* 0x0000005c00c0b947 */ /* 0x000fea0003800000 */
[----:B------:R-:W-:-:S13]  /*0a40*/  ISETP.GT.U32.AND P0, PT, R8, 0x1, PT ;  /* 0x000000010800780c */ /* 0x000fda0003f04070 */
[----:B------:R-:W-:Y:S05]  /*0a50*/  @P0 EXIT ;  /* 0x000000000000094d */ /* 0x000fea0003800000 */
[----:B------:R-:W-:Y:S01]  /*0a60*/  ULDC.64 UR4, c[0x0][0x650] ;  /* 0x0001940000047ab9 */ /* 0x000fe20000000a00 */
[----:B------:R-:W-:Y:S01]  /*0a70*/  PRMT R3, RZ, 0x7610, R3 ;  /* 0x00007610ff037816 */ /* 0x000fe20000000003 */
[----:B------:R-:W-:Y:S01]  /*0a80*/  IMAD.MOV.U32 R103, RZ, RZ, -0x1 ;  /* 0xffffffffff677424 */ /* 0x000fe200078e00ff */
[----:B------:R-:W-:Y:S01]  /*0a90*/  ISETP.GE.U32.AND P0, PT, R16, UR4, PT ;  /* 0x0000000410007c0c */ /* 0x000fe2000bf06070 */
[----:B------:R-:W-:Y:S02]  /*0aa0*/  IMAD.MOV.U32 R100, RZ, RZ, -0x1 ;  /* 0xffffffffff647424 */ /* 0x000fe400078e00ff */
[----:B------:R-:W-:Y:S01]  /*0ab0*/  IMAD.MOV.U32 R101, RZ, RZ, -0x1 ;  /* 0xffffffffff657424 */ /* 0x000fe200078e00ff */
[----:B------:R-:W-:-:S13]  /*0ac0*/  ISETP.GE.U32.AND.EX P0, PT, R17, UR5, PT, P0 ;  /* 0x0000000511007c0c */ /* 0x000fda000bf06100 */
[----:B------:R-:W-:Y:S05]  /*0ad0*/  @P0 BRA `(.L_x_8) ;  /* 0x0000000400280947 */ /* 0x000fea0003800000 */
[----:B------:R-:W0:Y:S01]  /*0ae0*/  LDC.64 R24, c[0x0][0x628] ;  /* 0x00018a00ff187b82 */ /* 0x000e220000000a00 */
[----:B------:R-:W-:Y:S02]  /*0af0*/  IMAD.MOV.U32 R10, RZ, RZ, R16 ;  /* 0x000000ffff0a7224 */ /* 0x000fe400078e0010 */
[----:B------:R-:W-:-:S05]  /*0b00*/  IMAD.MOV.U32 R11, RZ, RZ, R17 ;  /* 0x000000ffff0b7224 */ /* 0x000fca00078e0011 */
[----:B------:R-:W1:Y:S08]  /*0b10*/  LDC R8, c[0x0][0x630] ;  /* 0x00018c00ff087b82 */ /* 0x000e700000000800 */
[----:B------:R-:W2:Y:S01]  /*0b20*/  LDC.64 R26, c[0x0][0x620] ;  /* 0x00018800ff1a7b82 */ /* 0x000ea20000000a00 */
[----:B0-----:R-:W-:-:S04]  /*0b30*/  ISETP.NE.U32.AND P0, PT, R24, RZ, PT ;  /* 0x000000ff1800720c */ /* 0x001fc80003f05070 */
[----:B------:R-:W-:-:S13]  /*0b40*/  ISETP.NE.AND.EX P0, PT, R25, RZ, PT, P0 ;  /* 0x000000ff1900720c */ /* 0x000fda0003f05300 */
[----:B-12---:R-:W-:Y:S05]  /*0b50*/  @!P0 BRA `(.L_x_9) ;  /* 0x0000000000288947 */ /* 0x006fea0003800000 */
[----:B------:R-:W0:Y:S02]  /*0b60*/  LDC R3, c[0x0][0x634] ;  /* 0x00018d00ff037b82 */ /* 0x000e240000000800 */
[----:B0-----:R-:W-:-:S05]  /*0b70*/  IADD3 R3, P0, R16, R3, RZ ;  /* 0x0000000310037210 */ /* 0x001fca0007f1e0ff */
[----:B------:R-:W-:-:S04]  /*0b80*/  IMAD.X R21, RZ, RZ, R17, P0 ;  /* 0x000000ffff157224 */ /* 0x000fc800000e0611 */
[----:B------:R-:W-:-:S04]  /*0b90*/  IMAD.WIDE.U32 R10, R21, R24, RZ ;  /* 0x00000018150a7225 */ /* 0x000fc800078e00ff */
[----:B------:R-:W-:-:S04]  /*0ba0*/  IMAD.WIDE.U32 R12, P0, R3, R25, R10 ;  /* 0x00000019030c7225 */ /* 0x000fc8000780000a */
[----:B------:R-:W-:-:S04]  /*0bb0*/  IMAD.WIDE.U32 R10, R3, R24, RZ ;  /* 0x00000018030a7225 */ /* 0x000fc800078e00ff */
[----:B------:R-:W-:Y:S01]  /*0bc0*/  IMAD.X R15, RZ, RZ, RZ, P0 ;  /* 0x000000ffff0f7224 */ /* 0x000fe200000e06ff */
[----:B------:R-:W-:Y:S01]  /*0bd0*/  IADD3 RZ, P0, R11, R12, RZ ;  /* 0x0000000c0bff7210 */ /* 0x000fe20007f1e0ff */
[----:B------:R-:W-:-:S04]  /*0be0*/  IMAD.MOV.U32 R14, RZ, RZ, R13 ;  /* 0x000000ffff0e7224 */ /* 0x000fc800078e000d */
[----:B------:R-:W-:-:S08]  /*0bf0*/  IMAD.WIDE.U32.X R10, R21, R25, R14, P0 ;  /* 0x00000019150a7225 */ /* 0x000fd000000e040e */
.L_x_9:
[----:B------:R-:W0:Y:S01]  /*0c00*/  LDC.64 R30, c[0x0][0x640] ;  /* 0x00019000ff1e7b82 */ /* 0x000e220000000a00 */
[-CC-:B------:R-:W-:Y:S01]  /*0c10*/  SHF.R.U64 R101, R10, R8.reuse, R11.reuse ;  /* 0x000000080a657219 */ /* 0x180fe2000000120b */
[----:B------:R-:W-:Y:S01]  /*0c20*/  IMAD R29, R9, R23, R4 ;  /* 0x00000017091d7224 */ /* 0x000fe200078e0204 */
[----:B------:R-:W-:Y:S01]  /*0c30*/  SHF.R.U32.HI R3, RZ, R8, R11 ;  /* 0x00000008ff037219 */ /* 0x000fe2000001160b */
[----:B------:R-:W-:Y:S01]  /*0c40*/  IMAD.MOV.U32 R23, RZ, RZ, 0x1 ;  /* 0x00000001ff177424 */ /* 0x000fe200078e00ff */
[----:B------:R-:W-:-:S03]  /*0c50*/  IADD3 R5, P0, RZ, -R101, RZ ;  /* 0x80000065ff057210 */ /* 0x000fc60007f1e0ff */
[----:B------:R-:W1:Y:S02]  /*0c60*/  LDC R12, c[0x0][0x618] ;  /* 0x00018600ff0c7b82 */ /* 0x000e640000000800 */
[----:B------:R-:W-:Y:S02]  /*0c70*/  IMAD.X R3, RZ, RZ, ~R3, P0 ;  /* 0x000000ffff037224 */ /* 0x000fe400000e0e03 */
[----:B------:R-:W-:-:S04]  /*0c80*/  IMAD.WIDE.U32 R10, R5, R26, R16 ;  /* 0x0000001a050a7225 */ /* 0x000fc800078e0010 */
[----:B------:R-:W2:Y:S01]  /*0c90*/  LDC R20, c[0x0][0x608] ;  /* 0x00018200ff147b82 */ /* 0x000ea20000000800 */
[----:B------:R-:W-:Y:S02]  /*0ca0*/  IMAD R8, R3, R26, RZ ;  /* 0x0000001a03087224 */ /* 0x000fe400078e02ff */
[----:B------:R-:W-:Y:S02]  /*0cb0*/  IMAD.MOV.U32 R3, RZ, RZ, -0x1 ;  /* 0xffffffffff037424 */ /* 0x000fe400078e00ff */
[----:B------:R-:W-:-:S03]  /*0cc0*/  IMAD R5, R5, R27, R8 ;  /* 0x0000001b05057224 */ /* 0x000fc600078e0208 */
[----:B------:R-:W3:Y:S01]  /*0cd0*/  LDC R28, c[0x0][0x658] ;  /* 0x00019600ff1c7b82 */ /* 0x000ee20000000800 */
[----:B------:R-:W-:Y:S01]  /*0ce0*/  IMAD.IADD R5, R11, 0x1, R5 ;  /* 0x000000010b057824 */ /* 0x000fe200078e0205 */
[----:B0-----:R-:W-:-:S04]  /*0cf0*/  ISETP.NE.U32.AND P0, PT, R30, RZ, PT ;  /* 0x000000ff1e00720c */ /* 0x001fc80003f05070 */
[----:B------:R-:W-:Y:S02]  /*0d00*/  ISETP.NE.AND.EX P0, PT, R31, RZ, PT, P0 ;  /* 0x000000ff1f00720c */ /* 0x000fe40003f05300 */
[----:B------:R-:W0:Y:S01]  /*0d10*/  LDC R24, c[0x0][0x600] ;  /* 0x00018000ff187b82 */ /* 0x000e220000000800 */
[-CC-:B-1----:R-:W-:Y:S02]  /*0d20*/  SHF.R.U64 R14, R10, R12.reuse, R5.reuse ;  /* 0x0000000c0a0e7219 */ /* 0x182fe40000001205 */
[----:B------:R-:W-:-:S05]  /*0d30*/  SHF.R.U32.HI R5, RZ, R12, R5 ;  /* 0x0000000cff057219 */ /* 0x000fca0000011605 */
[----:B------:R-:W1:Y:S01]  /*0d40*/  LDC R15, c[0x0][0x648] ;  /* 0x00019200ff0f7b82 */ /* 0x000e620000000800 */
[-CC-:B--2---:R-:W-:Y:S02]  /*0d50*/  SHF.R.U64 R27, R14, R20.reuse, R5.reuse ;  /* 0x000000140e1b7219 */ /* 0x184fe40000001205 */
[----:B------:R-:W-:-:S05]  /*0d60*/  SHF.R.U32.HI R5, RZ, R20, R5 ;  /* 0x00000014ff057219 */ /* 0x000fca0000011605 */
[----:B------:R-:W2:Y:S01]  /*0d70*/  LDC R21, c[0x0][0x638] ;  /* 0x00018e00ff157b82 */ /* 0x000ea20000000800 */
[-CC-:B---3--:R-:W-:Y:S02]  /*0d80*/  SHF.R.U64 R20, R27, R28.reuse, R5.reuse ;  /* 0x0000001c1b147219 */ /* 0x188fe40000001205 */
[-C--:B------:R-:W-:Y:S02]  /*0d90*/  SHF.L.U32 R3, R3, R28.reuse, RZ ;  /* 0x0000001c03037219 */ /* 0x080fe400000006ff */
[----:B------:R-:W-:Y:S01]  /*0da0*/  SHF.R.U32.HI R5, RZ, R28, R5 ;  /* 0x0000001cff057219 */ /* 0x000fe20000011605 */
[----:B------:R-:W-:Y:S01]  /*0db0*/  IMAD.MOV.U32 R4, RZ, RZ, R20 ;  /* 0x000000ffff047224 */ /* 0x000fe200078e0014 */
[----:B------:R-:W-:Y:S01]  /*0dc0*/  LOP3.LUT R12, RZ, R3, RZ, 0x33, !PT ;  /* 0x00000003ff0c7212 */ /* 0x000fe200078e33ff */
[----:B------:R-:W3:Y:S01]  /*0dd0*/  LDC R25, c[0x0][0x610] ;  /* 0x00018400ff197b82 */ /* 0x000ee20000000800 */
[----:B------:R-:W-:Y:S05]  /*0de0*/  @!P0 BRA `(.L_x_10) ;  /* 0x0000000000288947 */ /* 0x000fea0003800000 */
[----:B------:R-:W4:Y:S02]  /*0df0*/  LDC R3, c[0x0][0x64c] ;  /* 0x00019300ff037b82 */ /* 0x000f240000000800 */
[----:B----4-:R-:W-:-:S05]  /*0e00*/  IADD3 R3, P0, R20, R3, RZ ;  /* 0x0000000314037210 */ /* 0x010fca0007f1e0ff */
        /* <DEDUP_REMOVED lines=8> */
.L_x_10:
[----:B-1----:R-:W-:Y:S01]  /*0e90*/  SHF.R.U64 R4, R4, R15, R5 ;  /* 0x0000000f04047219 */ /* 0x002fe20000001205 */
[----:B0-----:R-:W-:Y:S01]  /*0ea0*/  VIADD R5, R24, 0xffffffff ;  /* 0xffffffff18057836 */ /* 0x001fe20000000000 */
[----:B------:R-:W-:Y:S02]  /*0eb0*/  SHF.L.U32 R3, R23, R28, RZ ;  /* 0x0000001c17037219 */ /* 0x000fe400000006ff */
[----:B------:R-:W-:Y:S01]  /*0ec0*/  LOP3.LUT R12, R27, R12, RZ, 0xc0, !PT ;  /* 0x0000000c1b0c7212 */ /* 0x000fe200078ec0ff */
[----:B------:R-:W-:Y:S01]  /*0ed0*/  IMAD.MOV R8, RZ, RZ, -R4 ;  /* 0x000000ffff087224 */ /* 0x000fe200078e0a04 */
[----:B------:R-:W-:Y:S02]  /*0ee0*/  SEL R6, R6, R29, !P1 ;  /* 0x0000001d06067207 */ /* 0x000fe40004800000 */
[----:B------:R-:W-:Y:S01]  /*0ef0*/  LOP3.LUT R5, R14, R5, RZ, 0xc0, !PT ;  /* 0x000000050e057212 */ /* 0x000fe200078ec0ff */
[----:B------:R-:W-:Y:S02]  /*0f00*/  IMAD R9, R3, R4, R12 ;  /* 0x0000000403097224 */ /* 0x000fe400078e020c */
[----:B--2---:R-:W-:-:S02]  /*0f10*/  IMAD R3, R8, R21, R20 ;  /* 0x0000001508037224 */ /* 0x004fc400078e0214 */
[----:B---3--:R-:W-:Y:S02]  /*0f20*/  IMAD R6, R9, R25, R6 ;  /* 0x0000001909067224 */ /* 0x008fe400078e0206 */
[----:B------:R-:W-:Y:S02]  /*0f30*/  IMAD R103, R3, R24, R5 ;  /* 0x0000001803677224 */ /* 0x000fe400078e0205 */
[----:B------:R-:W-:-:S03]  /*0f40*/  IMAD.MOV.U32 R4, RZ, RZ, 0x1 ;  /* 0x00000001ff047424 */ /* 0x000fc600078e00ff */
[----:B------:R-:W-:Y:S02]  /*0f50*/  SEL R100, R103, R6, !P1 ;  /* 0x0000000667647207 */ /* 0x000fe40004800000 */
[----:B------:R-:W-:Y:S02]  /*0f60*/  PRMT R3, R4, 0x7610, R3 ;  /* 0x0000761004037816 */ /* 0x000fe40000000003 */
[----:B------:R-:W-:-:S07]  /*0f70*/  SEL R103, R6, R103, !P1 ;  /* 0x0000006706677207 */ /* 0x000fce0004800000 */
.L_x_8:
[----:B------:R-:W-:-:S08]  /*0f80*/  NOP ;  /* 0x0000000000007918 */ /* 0x000fd00000000000 */
[----:B------:R-:W0:Y:S02]  /*0f90*/  USETMAXREG.TRY_ALLOC.CTAPOOL UP0, 0xe8 ;  /* 0x000000e8000079c8 */ /* 0x000e240008000600 */
[----:B0-----:R-:W-:-:S13]  /*0fa0*/  PLOP3.LUT P0, PT, PT, PT, UP0, 0x80, 0x0 ;  /* 0x000000000000781c */ /* 0x001fda0003f0f008 */
[----:B------:R-:W-:Y:S05]  /*0fb0*/  @!P0 BRA `(.L_x_8) ;  /* 0xfffffffc00f08947 */ /* 0x000fea000383ffff */
[----:B------:R-:W-:Y:S01]  /*0fc0*/  ULDC.64 UR4, c[0x0][0x598] ;  /* 0x0001660000047ab9 */ /* 0x000fe20000000a00 */
[----:B------:R-:W-:Y:S01]  /*0fd0*/  ULDC.64 UR36, c[0x0][0x208] ;  /* 0x0000820000247ab9 */ /* 0x000fe20000000a00 */
[----:B------:R-:W-:-:S04]  /*0fe0*/  ISETP.NE.U32.AND P0, PT, RZ, UR4, PT ;  /* 0x00000004ff007c0c */ /* 0x000fc8000bf05070 */
[----:B------:R-:W-:-:S13]  /*0ff0*/  ISETP.NE.AND.EX P0, PT, RZ, UR5, PT, P0 ;  /* 0x00000005ff007c0c */ /* 0x000fda000bf05300 */
[----:B------:R-:W-:Y:S05]  /*1000*/  @!P0 BRA `(.L_x_11) ;  /* 0x00000000001c8947 */ /* 0x000fea0003800000 */
[----:B------:R-:W0:Y:S02]  /*1010*/  LDC.64 R4, c[0x0][0x598] ;  /* 0x00016600ff047b82 */ /* 0x000e240000000a00 */
[----:B0-----:R-:W2:Y:S02]  /*1020*/  LDG.E.64 R4, desc[UR36][R4.64] ;  /* 0x0000002404047981 */ /* 0x001ea4000c1e1b00 */
[----:B--2---:R-:W-:-:S04]  /*1030*/  ISETP.NE.U32.AND P0, PT, R4, RZ, PT ;  /* 0x000000ff0400720c */ /* 0x004fc80003f05070 */
[----:B------:R-:W-:-:S13]  /*1040*/  ISETP.NE.AND.EX P0, PT, R5, RZ, PT, P0 ;  /* 0x000000ff0500720c */ /* 0x000fda0003f05300 */
[----:B------:R-:W-:Y:S05]  /*1050*/  @!P0 BRA `(.L_x_11) ;  /* 0x0000000000088947 */ /* 0x000fea0003800000 */
[----:B------:R0:W5:Y:S01]  /*1060*/  LD.E R23, desc[UR36][R4.64] ;  /* 0x0000002404177980 */ /* 0x000162000c101900 */
[----:B------:R-:W-:Y:S05]  /*1070*/  BRA `(.L_x_12) ;  /* 0x0000000000247947 */ /* 0x000fea0003800000 */
.L_x_11:
[----:B------:R-:W-:Y:S02]  /*1080*/  ULDC.64 UR4, c[0x0][0x588] ;  /* 0x0001620000047ab9 */ /* 0x000fe40000000a00 */
[----:B------:R-:W-:-:S04]  /*1090*/  ISETP.NE.U32.AND P0, PT, RZ, UR4, PT ;  /* 0x00000004ff007c0c */ /* 0x000fc8000bf05070 */
[----:B------:R-:W-:-:S13]  /*10a0*/  ISETP.NE.AND.EX P0, PT, RZ, UR5, PT, P0 ;  /* 0x00000005ff007c0c */ /* 0x000fda000bf05300 */
[----:B------:R-:W-:Y:S05]  /*10b0*/  @!P0 BRA `(.L_x_13) ;  /* 0x00000000000c8947 */ /* 0x000fea0003800000 */
[----:B------:R-:W0:Y:S02]  /*10c0*/  LDC.64 R4, c[0x0][0x588] ;  /* 0x00016200ff047b82 */ /* 0x000e240000000a00 */
[----:B0-----:R1:W5:Y:S01]  /*10d0*/  LDG.E R23, desc[UR36][R4.64] ;  /* 0x0000002404177981 */ /* 0x001362000c1e1900 */
[----:B------:R-:W-:Y:S05]  /*10e0*/  BRA `(.L_x_12) ;  /* 0x0000000000087947 */ /* 0x000fea0003800000 */
.L_x_13:
[----:B------:R-:W-:Y:S02]  /*10f0*/  ULDC UR4, c[0x0][0x580] ;  /* 0x0001600000047ab9 */ /* 0x000fe40000000800 */
[----:B------:R-:W-:-:S07]  /*1100*/  IMAD.U32 R23, RZ, RZ, UR4 ;  /* 0x00000004ff177e24 */ /* 0x000fce000f8e00ff */
.L_x_12:
[----:B------:R-:W-:Y:S02]  /*1110*/  ULDC.64 UR4, c[0x0][0x5a0] ;  /* 0x0001680000047ab9 */ /* 0x000fe40000000a00 */
[----:B------:R-:W-:-:S04]  /*1120*/  ISETP.NE.U32.AND P0, PT, RZ, UR4, PT ;  /* 0x00000004ff007c0c */ /* 0x000fc8000bf05070 */
[----:B------:R-:W-:-:S13]  /*1130*/  ISETP.NE.AND.EX P0, PT, RZ, UR5, PT, P0 ;  /* 0x00000005ff007c0c */ /* 0x000fda000bf05300 */
[----:B------:R-:W-:Y:S05]  /*1140*/  @!P0 BRA `(.L_x_14) ;  /* 0x00000000001c8947 */ /* 0x000fea0003800000 */
[----:B01----:R-:W0:Y:S02]  /*1150*/  LDC.64 R4, c[0x0][0x5a0] ;  /* 0x00016800ff047b82 */ /* 0x003e240000000a00 */
[----:B0-----:R-:W2:Y:S02]  /*1160*/  LDG.E.64 R4, desc[UR36][R4.64] ;  /* 0x0000002404047981 */ /* 0x001ea4000c1e1b00 */
[----:B--2---:R-:W-:-:S04]  /*1170*/  ISETP.NE.U32.AND P0, PT, R4, RZ, PT ;  /* 0x000000ff0400720c */ /* 0x004fc80003f05070 */
[----:B------:R-:W-:-:S13]  /*1180*/  ISETP.NE.AND.EX P0, PT, R5, RZ, PT, P0 ;  /* 0x000000ff0500720c */ /* 0x000fda0003f05300 */
[----:B------:R-:W-:Y:S05]  /*1190*/  @!P0 BRA `(.L_x_14) ;  /* 0x0000000000088947 */ /* 0x000fea0003800000 */
[----:B------:R0:W5:Y:S01]  /*11a0*/  LD.E R90, desc[UR36][R4.64] ;  /* 0x00000024045a7980 */ /* 0x000162000c101900 */
[----:B------:R-:W-:Y:S05]  /*11b0*/  BRA `(.L_x_15) ;  /* 0x0000000000247947 */ /* 0x000fea0003800000 */
.L_x_14:
[----:B------:R-:W-:Y:S02]  /*11c0*/  ULDC.64 UR4, c[0x0][0x590] ;  /* 0x0001640000047ab9 */ /* 0x000fe40000000a00 */
[----:B------:R-:W-:-:S04]  /*11d0*/  ISETP.NE.U32.AND P0, PT, RZ, UR4, PT ;  /* 0x00000004ff007c0c */ /* 0x000fc8000bf05070 */
[----:B------:R-:W-:-:S13]  /*11e0*/  ISETP.NE.AND.EX P0, PT, RZ, UR5, PT, P0 ;  /* 0x00000005ff007c0c */ /* 0x000fda000bf05300 */
[----:B------:R-:W-:Y:S05]  /*11f0*/  @!P0 BRA `(.L_x_16) ;  /* 0x00000000000c8947 */ /* 0x000fea0003800000 */
[----:B------:R-:W2:Y:S02]  /*1200*/  LDC.64 R90, c[0x0][0x590] ;  /* 0x00016400ff5a7b82 */ /* 0x000ea40000000a00 */
[----:B--2---:R2:W5:Y:S01]  /*1210*/  LDG.E R90, desc[UR36][R90.64] ;  /* 0x000000245a5a7981 */ /* 0x004562000c1e1900 */
[----:B------:R-:W-:Y:S05]  /*1220*/  BRA `(.L_x_15) ;  /* 0x0000000000087947 */ /* 0x000fea0003800000 */
.L_x_16:
[----:B------:R-:W-:Y:S02]  /*1230*/  ULDC UR4, c[0x0][0x584] ;  /* 0x0001610000047ab9 */ /* 0x000fe40000000800 */
[----:B------:R-:W-:-:S07]  /*1240*/  IMAD.U32 R90, RZ, RZ, UR4 ;  /* 0x00000004ff5a7e24 */ /* 0x000fce000f8e00ff */
.L_x_15:
[----:B------:R-:W-:-:S13]  /*1250*/  LOP3.LUT P0, RZ, R3, 0xff, RZ, 0xc0, !PT ;  /* 0x000000ff03ff7812 */ /* 0x000fda000780c0ff */
[----:B------:R-:W-:Y:S05]  /*1260*/  @!P0 EXIT ;  /* 0x000000000000894d */ /* 0x000fea0003800000 */
[----:B------:R-:W3:Y:S01]  /*1270*/  LDC R93, c[0x0][0x658] ;  /* 0x00019600ff5d7b82 */ /* 0x000ee20000000800 */
[----:B------:R-:W-:Y:S01]  /*1280*/  LOP3.LUT R7, R7, 0x1, RZ, 0xc0, !PT ;  /* 0x0000000107077812 */ /* 0x000fe200078ec0ff */
[----:B------:R-:W-:Y:S01]  /*1290*/  ULDC.64 UR6, c[0x0][0x288] ;  /* 0x0000a20000067ab9 */ /* 0x000fe20000000a00 */
[----:B------:R-:W-:Y:S01]  /*12a0*/  SHF.R.U32.HI R3, RZ, 0x2, R95 ;  /* 0x00000002ff037819 */ /* 0x000fe2000001165f */
[----:B------:R-:W-:Y:S01]  /*12b0*/  UIADD3 UR4, UR7, 0x3f, URZ ;  /* 0x0000003f07047890 */ /* 0x000fe2000fffe03f */
[----:B------:R-:W-:Y:S01]  /*12c0*/  SHF.R.U32.HI R0, RZ, 0x1, R0 ;  /* 0x00000001ff007819 */ /* 0x000fe20000011600 */
[----:B------:R-:W-:Y:S01]  /*12d0*/  IMAD.SHL.U32 R88, R7, 0x40, RZ ;  /* 0x0000004007587824 */ /* 0x000fe200078e00ff */
[----:B------:R-:W-:Y:S01]  /*12e0*/  LOP3.LUT R3, R3, 0x7, RZ, 0xc0, !PT ;  /* 0x0000000703037812 */ /* 0x000fe200078ec0ff */
[----:B------:R-:W4:Y:S01]  /*12f0*/  LDC.64 R8, c[0x0][0x5c8] ;  /* 0x00017200ff087b82 */ /* 0x000f220000000a00 */
[----:B------:R-:W-:Y:S01]  /*1300*/  USHF.R.S32.HI UR5, URZ, 0x1f, UR4 ;  /* 0x0000001f3f057899 */ /* 0x000fe20008011404 */
[----:B------:R-:W-:Y:S01]  /*1310*/  LOP3.LUT R0, R0, 0x30, RZ, 0xc0, !PT ;  /* 0x0000003000007812 */ /* 0x000fe200078ec0ff */
[----:B------:R-:W-:Y:S01]  /*1320*/  IMAD.MOV.U32 R6, RZ, RZ, 0x1 ;  /* 0x00000001ff067424 */ /* 0x000fe200078e00ff */
[--C-:B------:R-:W-:Y:S01]  /*1330*/  LOP3.LUT R88, R88, 0x40, R3.reuse, 0xe2, !PT ;  /* 0x0000004058587812 */ /* 0x100fe200078ee203 */
[----:B------:R-:W-:Y:S01]  /*1340*/  ULEA.HI UR5, UR5, UR4, URZ, 0x6 ;  /* 0x0000000405057291 */ /* 0x000fe2000f8f303f */
[-C--:B01----:R-:W-:Y:S01]  /*1350*/  IADD3 R4, RZ, -R0.reuse, -R3 ;  /* 0x80000000ff047210 */ /* 0x083fe20007ffe803 */
[----:B------:R-:W-:Y:S01]  /*1360*/  IMAD.U32 R5, RZ, RZ, UR6 ;  /* 0x00000006ff057e24 */ /* 0x000fe2000f8e00ff */
[----:B------:R-:W0:Y:S01]  /*1370*/  LDC R97, c[0x0][0x600] ;  /* 0x00018000ff617b82 */ /* 0x000e220000000800 */
[----:B------:R-:W-:Y:S01]  /*1380*/  LOP3.LUT R88, R88, R0, RZ, 0xfc, !PT ;  /* 0x0000000058587212 */ /* 0x000fe200078efcff */
[----:B------:R-:W-:Y:S01]  /*1390*/  IMAD.MOV.U32 R0, RZ, RZ, -0x1 ;  /* 0xffffffffff007424 */ /* 0x000fe200078e00ff */
[----:B------:R-:W-:Y:S01]  /*13a0*/  USHF.R.S32.HI UR43, URZ, 0x6, UR5 ;  /* 0x000000063f2b7899 */ /* 0x000fe20008011405 */
[----:B------:R-:W-:Y:S01]  /*13b0*/  LOP3.LUT R94, R95, 0x3, RZ, 0xc0, !PT ;  /* 0x000000035f5e7812 */ /* 0x000fe200078ec0ff */
[----:B------:R-:W-:Y:S01]  /*13c0*/  IMAD R4, R7, -0x40, R4 ;  /* 0xffffffc007047824 */ /* 0x000fe200078e0204 */
[C---:B------:R-:W-:Y:S01]  /*13d0*/  LOP3.LUT R96, R95.reuse, 0x80, RZ, 0xc0, !PT ;  /* 0x000000805f607812 */ /* 0x040fe200078ec0ff */
[----:B------:R-:W-:Y:S01]  /*13e0*/  UISETP.LT.AND UP0, UPT, UR43, 0x1, UPT ;  /* 0x000000012b00788c */ /* 0x000fe2000bf01270 */
[-C--:B---3--:R-:W-:Y:S01]  /*13f0*/  SHF.L.U32 R0, R0, R93.reuse, RZ ;  /* 0x0000005d00007219 */ /* 0x088fe200000006ff */
[----:B------:R-:W-:Y:S01]  /*1400*/  ULDC UR4, c[0x0][0x284] ;  /* 0x0000a10000047ab9 */ /* 0x000fe20000000800 */
[----:B------:R-:W-:Y:S01]  /*1410*/  IMAD R94, R94, -0x2, R5 ;  /* 0xfffffffe5e5e7824 */ /* 0x000fe200078e0205 */
[----:B------:R-:W-:Y:S01]  /*1420*/  USEL UR44, UR43, 0x1, UP0 ;  /* 0x000000012b2c7887 */ /* 0x000fe20008000000 */
[----:B------:R-:W-:Y:S01]  /*1430*/  SHF.L.U32 R93, R6, R93, RZ ;  /* 0x0000005d065d7219 */ /* 0x000fe200000006ff */
[----:B------:R-:W-:Y:S01]  /*1440*/  IMAD.SHL.U32 R95, R95, 0x2, RZ ;  /* 0x000000025f5f7824 */ /* 0x000fe200078e00ff */
[----:B------:R-:W-:Y:S01]  /*1450*/  LOP3.LUT R102, R18, 0x1, RZ, 0xfc, !PT ;  /* 0x0000000112667812 */ /* 0x000fe200078efcff */
[----:B------:R-:W-:Y:S01]  /*1460*/  VIADD R99, R4, UR4 ;  /* 0x0000000404637c36 */ /* 0x000fe20008000000 */
[C---:B----4-:R-:W-:Y:S01]  /*1470*/  SHF.L.U64.HI R92, R8.reuse, 0x3, R9 ;  /* 0x00000003085c7819 */ /* 0x050fe20000010209 */
[----:B--2---:R-:W-:Y:S01]  /*1480*/  IMAD.SHL.U32 R91, R8, 0x8, RZ ;  /* 0x00000008085b7824 */ /* 0x004fe200078e00ff */
[----:B------:R-:W-:Y:S01]  /*1490*/  SHF.R.U32.HI R96, RZ, 0x7, R96 ;  /* 0x00000007ff607819 */ /* 0x000fe20000011660 */
[----:B------:R-:W-:Y:S01]  /*14a0*/  IMAD.MOV.U32 R89, RZ, RZ, RZ ;  /* 0x000000ffff597224 */ /* 0x000fe200078e00ff */
[----:B------:R-:W-:Y:S01]  /*14b0*/  LOP3.LUT R98, RZ, R0, RZ, 0x33, !PT ;  /* 0x00000000ff627212 */ /* 0x000fe200078e33ff */
[----:B------:R-:W-:Y:S01]  /*14c0*/  UIADD3 UR44, UR43, -UR44, URZ ;  /* 0x8000002c2b2c7290 */ /* 0x000fe2000fffe03f */
[----:B------:R-:W-:Y:S01]  /*14d0*/  UMOV UR40, URZ ;  /* 0x0000003f00287c82 */ /* 0x000fe20008000000 */
[----:B0-----:R-:W-:Y:S01]  /*14e0*/  VIADD R97, R97, 0xffffffff ;  /* 0xffffffff61617836 */ /* 0x001fe20000000000 */
[----:B------:R-:W-:-:S09]  /*14f0*/  UMOV UR42, URZ ;  /* 0x0000003f002a7c82 */ /* 0x000fd20008000000 */
.L_x_164:
[----:B0-----:R-:W0:Y:S01]  /*1500*/  SHFL.IDX PT, R0, R96, RZ, 0x1f ;  /* 0x00001fff60007589 */ /* 0x001e2200000e0000 */
[----:B-1----:R-:W1:Y:S01]  /*1510*/  S2UR UR7, SR_CgaCtaId ;  /* 0x00000000000779c3 */ /* 0x002e620000008800 */
[----:B------:R-:W-:Y:S01]  /*1520*/  UMOV UR6, 0x400 ;  /* 0x0000040000067882 */ /* 0x000fe20000000000 */
[----:B0-----:R-:W-:Y:S01]  /*1530*/  R2UR UR4, R0 ;  /* 0x00000000000472ca */ /* 0x001fe200000e0000 */
[----:B-1----:R-:W-:-:S12]  /*1540*/  ULEA UR6, UR7, UR6, 0x18 ;  /* 0x0000000607067291 */ /* 0x002fd8000f8ec03f */
[----:B------:R-:W-:-:S04]  /*1550*/  ULEA.HI UR5, UR4, UR4, URZ, 0x1 ;  /* 0x0000000404057291 */ /* 0x000fc8000f8f083f */
[----:B------:R-:W-:-:S04]  /*1560*/  ULOP3.LUT UR5, UR5, 0x7fffe, URZ, 0xc0, !UPT ;  /* 0x0007fffe05057892 */ /* 0x000fc8000f8ec03f */
[----:B------:R-:W-:-:S03]  /*1570*/  UIADD3 UR5, UR4, -UR5, URZ ;  /* 0x8000000504057290 */ /* 0x000fc6000fffe03f */
[----:B------:R-:W-:Y:S01]  /*1580*/  ULDC UR4, c[0x0][0x28c] ;  /* 0x0000a30000047ab9 */ /* 0x000fe20000000800 */
[----:B------:R-:W-:Y:S01]  /*1590*/  ULEA UR5, UR5, UR6, 0xd ;  /* 0x0000000605057291 */ /* 0x000fe2000f8e683f */
[----:B------:R-:W-:-:S03]  /*15a0*/  ISETP.LT.AND P0, PT, RZ, UR4, PT ;  /* 0x00000004ff007c0c */ /* 0x000fc6000bf01270 */
[----:B------:R-:W-:-:S04]  /*15b0*/  UIADD3 UR5, UR5, 0x180, URZ ;  /* 0x0000018005057890 */ /* 0x000fc8000fffe03f */
[----:B------:R-:W-:-:S04]  /*15c0*/  USHF.R.U32.HI UR5, URZ, 0x4, UR5 ;  /* 0x000000043f057899 */ /* 0x000fc80008011605 */
[----:B------:R-:W-:Y:S02]  /*15d0*/  ULOP3.LUT UR45, UR5, 0x3fff, URZ, 0xc0, !UPT ;  /* 0x00003fff052d7892 */ /* 0x000fe4000f8ec03f */
[----:B--2345:R-:W-:Y:S10]  /*15e0*/  @P0 BRA `(.L_x_17) ;  /* 0x0000000000400947 */ /* 0x03cff40003800000 */
[----:B------:R-:W-:Y:S01]  /*15f0*/  MOV R0, 0x0 ;  /* 0x0000000000007802 */ /* 0x000fe20000000f00 */
[----:B------:R-:W-:Y:S01]  /*1600*/  ULDC.64 UR4, c[0x4][0x68] ;  /* 0x01001a0000047ab9 */ /* 0x000fe20000000a00 */
[----:B------:R-:W-:Y:S01]  /*1610*/  ULDC.64 UR6, c[0x4][0x8] ;  /* 0x0100020000067ab9 */ /* 0x000fe20000000a00 */
[----:B------:R-:W-:Y:S01]  /*1620*/  IMAD.U32 R4, RZ, RZ, UR4 ;  /* 0x00000004ff047e24 */ /* 0x000fe2000f8e00ff */
[----:B------:R0:W1:Y:S01]  /*1630*/  LDC.64 R14, c[0x4][R0] ;  /* 0x01000000000e7b82 */ /* 0x0000620000000a00 */
[----:B------:R-:W-:Y:S01]  /*1640*/  IMAD.U32 R5, RZ, RZ, UR5 ;  /* 0x00000005ff057e24 */ /* 0x000fe2000f8e00ff */
[----:B------:R-:W-:Y:S01]  /*1650*/  ULDC.64 UR4, c[0x4][0x70] ;  /* 0x01001c0000047ab9 */ /* 0x000fe20000000a00 */
[----:B------:R-:W-:Y:S02]  /*1660*/  IMAD.U32 R10, RZ, RZ, UR6 ;  /* 0x00000006ff0a7e24 */ /* 0x000fe4000f8e00ff */
[----:B------:R-:W-:Y:S02]  /*1670*/  IMAD.U32 R6, RZ, RZ, UR4 ;  /* 0x00000004ff067e24 */ /* 0x000fe4000f8e00ff */
[----:B------:R-:W-:-:S02]  /*1680*/  IMAD.U32 R7, RZ, RZ, UR5 ;  /* 0x00000005ff077e24 */ /* 0x000fc4000f8e00ff */
[----:B------:R-:W-:Y:S02]  /*1690*/  IMAD.U32 R11, RZ, RZ, UR7 ;  /* 0x00000007ff0b7e24 */ /* 0x000fe4000f8e00ff */
[----:B------:R-:W-:Y:S02]  /*16a0*/  IMAD.MOV.U32 R8, RZ, RZ, 0x1e1 ;  /* 0x000001e1ff087424 */ /* 0x000fe400078e00ff */
[----:B------:R-:W-:Y:S02]  /*16b0*/  IMAD.MOV.U32 R12, RZ, RZ, 0x1 ;  /* 0x00000001ff0c7424 */ /* 0x000fe400078e00ff */
[----:B0-----:R-:W-:-:S07]  /*16c0*/  IMAD.MOV.U32 R13, RZ, RZ, RZ ;  /* 0x000000ffff0d7224 */ /* 0x001fce00078e00ff */
[----:B------:R-:W-:-:S07]  /*16d0*/  LEPC R20, `(.L_x_17) ;  /* 0x000000001014794e */ /* 0x000fce0000000000 */
[----:B-1---5:R-:W-:Y:S05]  /*16e0*/  CALL.ABS.NOINC R14 ;  /* 0x000000000e007343 */ /* 0x022fea0003c00000 */
.L_x_17:
[----:B------:R-:W-:-:S13]  /*16f0*/  ISETP.NE.AND P0, PT, R102, 0x3, PT ;  /* 0x000000036600780c */ /* 0x000fda0003f05270 */
[----:B------:R-:W-:Y:S05]  /*1700*/  @!P0 BRA `(.L_x_18) ;  /* 0x0000000000048947 */ /* 0x000fea0003800000 */
[----:B------:R-:W-:Y:S01]  /*1710*/  BPT.TRAP 0x1 ;  /* 0x000000040000795c */ /* 0x000fe20000300000 */
.L_x_18:
[----:B------:R-:W0:Y:S01]  /*1720*/  S2UR UR5, SR_CgaCtaId ;  /* 0x00000000000579c3 */ /* 0x000e220000008800 */
[----:B------:R-:W-:Y:S01]  /*1730*/  UMOV UR4, 0x400 ;  /* 0x0000040000047882 */ /* 0x000fe20000000000 */
[----:B------:R-:W-:Y:S02]  /*1740*/  IMAD.U32 R0, RZ, RZ, UR40 ;  /* 0x00000028ff007e24 */ /* 0x000fe4000f8e00ff */
[----:B------:R-:W-:-:S03]  /*1750*/  IMAD.U32 R3, RZ, RZ, UR42 ;  /* 0x0000002aff037e24 */ /* 0x000fc6000f8e00ff */
[----:B------:R-:W-:Y:S01]  /*1760*/  SHF.L.U32 R0, R0, 0x1f, RZ ;  /* 0x0000001f00007819 */ /* 0x000fe200000006ff */
[----:B0-----:R-:W-:-:S06]  /*1770*/  ULEA UR4, UR5, UR4, 0x18 ;  /* 0x0000000405047291 */ /* 0x001fcc000f8ec03f */
[----:B------:R-:W-:-:S04]  /*1780*/  IMAD.U32 R6, RZ, RZ, UR4 ;  /* 0x00000004ff067e24 */ /* 0x000fc8000f8e00ff */
[----:B------:R-:W-:-:S04]  /*1790*/  IMAD R3, R3, 0x8, R6 ;  /* 0x0000000803037824 */ /* 0x000fc800078e0206 */
[----:B------:R0:W1:Y:S01]  /*17a0*/  SYNCS.PHASECHK.TRANS64.TRYWAIT P1, [R3+URZ], R0 ;  /* 0x00000000030075a7 */ /* 0x000062000802017f */
[----:B------:R-:W-:Y:S05]  /*17b0*/  @!P0 BRA `(.L_x_19) ;  /* 0x0000000000048947 */ /* 0x000fea0003800000 */
[----:B------:R-:W-:Y:S01]  /*17c0*/  BPT.TRAP 0x1 ;  /* 0x000000040000795c */ /* 0x000fe20000300000 */
.L_x_19:
[----:B------:R-:W-:-:S05]  /*17d0*/  IMAD.U32 R4, RZ, RZ, UR44 ;  /* 0x0000002cff047e24 */ /* 0x000fca000f8e00ff */
[----:B------:R-:W-:Y:S01]  /*17e0*/  ISETP.GE.AND P2, PT, R4, 0x1, PT ;  /* 0x000000010400780c */ /* 0x000fe20003f46270 */
[----:B-1----:R-:W-:-:S12]  /*17f0*/  @P1 BRA `(.L_x_20) ;  /* 0x0000000000081947 */ /* 0x002fd80003800000 */
[----:B------:R-:W1:Y:S02]  /*1800*/  SYNCS.PHASECHK.TRANS64.TRYWAIT P1, [R3+URZ], R0 ;  /* 0x00000000030075a7 */ /* 0x000e64000802017f */
[----:B-1----:R-:W-:Y:S05]  /*1810*/  @!P1 BRA `(.L_x_21) ;  /* 0x00000068009c9947 */ /* 0x002fea0003800000 */
.L_x_20:
[----:B------:R-:W-:Y:S05]  /*1820*/  WARPSYNC.ALL ;  /* 0x0000000000007948 */ /* 0x000fea0003800000 */
[----:B------:R-:W-:Y:S01]  /*1830*/  R2UR UR4, R6 ;  /* 0x00000000060472ca */ /* 0x000fe200000e0000 */
[----:B------:R-:W-:Y:S01]  /*1840*/  ULEA UR5, UR42, UR45, 0xa ;  /* 0x0000002d2a057291 */ /* 0x000fe2000f8e503f */
[----:B------:R-:W-:Y:S01]  /*1850*/  WARPGROUP.ARRIVE ;  /* 0x00000000000079c5 */ /* 0x000fe20000000000 */
[----:B------:R-:W-:Y:S01]  /*1860*/  UMOV UR9, 0x40000040 ;  /* 0x4000004000097882 */ /* 0x000fe20000000000 */
[----:B------:R-:W-:-:S04]  /*1870*/  UMOV UR11, 0x40000040 ;  /* 0x40000040000b7882 */ /* 0x000fc80000000000 */
[----:B------:R-:W-:-:S05]  /*1880*/  UMOV UR8, UR5 ;  /* 0x0000000500087c82 */ /* 0x000fca0008000000 */
[----:B------:R-:W-:-:S04]  /*1890*/  UIADD3 UR4, UR4, 0x1c180, URZ ;  /* 0x0001c18004047890 */ /* 0x000fc8000fffe03f */
[----:B------:R-:W-:-:S04]  /*18a0*/  USHF.R.U32.HI UR4, URZ, 0x4, UR4 ;  /* 0x000000043f047899 */ /* 0x000fc80008011604 */
[----:B------:R-:W-:-:S04]  /*18b0*/  ULOP3.LUT UR4, UR4, 0x3fff, URZ, 0xc0, !UPT ;  /* 0x00003fff04047892 */ /* 0x000fc8000f8ec03f */
[----:B------:R-:W-:-:S04]  /*18c0*/  ULOP3.LUT UR4, UR4, 0x2000000, URZ, 0xfc, !UPT ;  /* 0x0200000004047892 */ /* 0x000fc8000f8efc3f */
[----:B------:R-:W-:-:S07]  /*18d0*/  ULEA UR6, UR42, UR4, 0xa ;  /* 0x000000042a067291 */ /* 0x000fce000f8e503f */
[----:B------:R-:W-:Y:S02]  /*18e0*/  UMOV UR10, UR6 ;  /* 0x00000006000a7c82 */ /* 0x000fe40008000000 */
[----:B------:R-:W-:Y:S01]  /*18f0*/  HGMMA.64x128x16.F32 R24, gdesc[UR8].tnspA.tnspB, RZ, !UPT, gsb0 ;  /* 0x61e00000081879f0 */ /* 0x000fe2000c0008ff */
[----:B------:R-:W-:Y:S02]  /*1900*/  UIADD3 UR8, UR5, 0x80, URZ ;  /* 0x0000008005087890 */ /* 0x000fe4000fffe03f */
[----:B------:R-:W-:Y:S01]  /*1910*/  UIADD3 UR10, UR6, 0x80, URZ ;  /* 0x00000080060a7890 */ /* 0x000fe2000fffe03f */
[----:B------:R-:W-:Y:S01]  /*1920*/  UMOV UR9, 0x40000040 ;  /* 0x4000004000097882 */ /* 0x000fe20000000000 */
[----:B------:R-:W-:Y:S01]  /*1930*/  UMOV UR11, 0x40000040 ;  /* 0x40000040000b7882 */ /* 0x000fe20000000000 */
[----:B------:R-:W-:Y:S02]  /*1940*/  WARPGROUP.DEPBAR.LE gsb0, 0x0 ;  /* 0x00008000000079c5 */ /* 0x000fe40000010000 */
[----:B------:R-:W-:-:S06]  /*1950*/  WARPGROUP.ARRIVE ;  /* 0x00000000000079c5 */ /* 0x000fcc0000000000 */
[----:B------:R-:W-:Y:S01]  /*1960*/  HGMMA.64x128x16.F32 R24, gdesc[UR8].tnspA.tnspB, R24, gsb0 ;  /* 0x61e00000081879f0 */ /* 0x000fe20008000818 */
        /* <DEDUP_REMOVED lines=13> */
[----:B------:R-:W-:Y:S03]  /*1a40*/  HGMMA.64x128x16.F32 R24, gdesc[UR8].tnspA.tnspB, R24, gsb0 ;  /* 0x61e00000081879f0 */ /* 0x000fe60008000818 */
[----:B------:R-:W-:Y:S02]  /*1a50*/  WARPGROUP.DEPBAR.LE gsb0, 0x0 ;  /* 0x00008000000079c5 */ /* 0x000fe40000010000 */
[----:B------:R-:W-:Y:S05]  /*1a60*/  @!P2 BRA `(.L_x_22) ;  /* 0x000000040028a947 */ /* 0x000fea0003800000 */
[----:B------:R-:W-:Y:S01]  /*1a70*/  UIADD3 UR5, UR42, 0x1, URZ ;  /* 0x000000012a057890 */ /* 0x000fe2000fffe03f */
[----:B01----:R-:W-:Y:S02]  /*1a80*/  IMAD.U32 R0, RZ, RZ, UR44 ;  /* 0x0000002cff007e24 */ /* 0x003fe4000f8e00ff */
[----:B------:R-:W-:Y:S01]  /*1a90*/  IMAD.U32 R3, RZ, RZ, UR42 ;  /* 0x0000002aff037e24 */ /* 0x000fe2000f8e00ff */
[----:B------:R-:W-:-:S04]  /*1aa0*/  UISETP.NE.AND UP0, UPT, UR5, 0x7, UPT ;  /* 0x000000070500788c */ /* 0x000fc8000bf05270 */
[----:B------:R-:W-:Y:S02]  /*1ab0*/  USEL UR6, URZ, 0x1, UP0 ;  /* 0x000000013f067887 */ /* 0x000fe40008000000 */
[----:B------:R-:W-:Y:S02]  /*1ac0*/  USEL UR5, UR5, URZ, UP0 ;  /* 0x0000003f05057287 */ /* 0x000fe40008000000 */
[----:B------:R-:W-:-:S06]  /*1ad0*/  ULOP3.LUT UR6, UR40, UR6, URZ, 0x3c, !UPT ;  /* 0x0000000628067292 */ /* 0x000fcc000f8e3c3f */
[----:B------:R-:W-:-:S07]  /*1ae0*/  IMAD.U32 R7, RZ, RZ, UR6 ;  /* 0x00000006ff077e24 */ /* 0x000fce000f8e00ff */
.L_x_29:
[----:B------:R-:W-:Y:S05]  /*1af0*/  @!P0 BRA `(.L_x_23) ;  /* 0x0000000000048947 */ /* 0x000fea0003800000 */
[----:B------:R-:W-:Y:S01]  /*1b00*/  BPT.TRAP 0x1 ;  /* 0x000000040000795c */ /* 0x000fe20000300000 */
.L_x_23:
[----:B------:R-:W0:Y:S01]  /*1b10*/  S2UR UR7, SR_CgaCtaId ;  /* 0x00000000000779c3 */ /* 0x000e220000008800 */
[----:B------:R-:W-:Y:S01]  /*1b20*/  UMOV UR6, 0x400 ;  /* 0x0000040000067882 */ /* 0x000fe20000000000 */
[----:B------:R-:W-:Y:S01]  /*1b30*/  IMAD.U32 R5, RZ, RZ, UR5 ;  /* 0x00000005ff057e24 */ /* 0x000fe2000f8e00ff */
[----:B------:R-:W-:Y:S01]  /*1b40*/  SHF.L.U32 R4, R7, 0x1f, RZ ;  /* 0x0000001f07047819 */ /* 0x000fe200000006ff */
[----:B0-----:R-:W-:-:S06]  /*1b50*/  ULEA UR6, UR7, UR6, 0x18 ;  /* 0x0000000607067291 */ /* 0x001fcc000f8ec03f */
[----:B------:R-:W-:-:S04]  /*1b60*/  IMAD.U32 R6, RZ, RZ, UR6 ;  /* 0x00000006ff067e24 */ /* 0x000fc8000f8e00ff */
[----:B------:R-:W-:-:S04]  /*1b70*/  IMAD R5, R5, 0x8, R6 ;  /* 0x0000000805057824 */ /* 0x000fc800078e0206 */
[----:B------:R0:W1:Y:S01]  /*1b80*/  SYNCS.PHASECHK.TRANS64.TRYWAIT P1, [R5+URZ], R4 ;  /* 0x00000004050075a7 */ /* 0x000062000802017f */
[----:B------:R-:W-:Y:S05]  /*1b90*/  @!P0 BRA `(.L_x_24) ;  /* 0x0000000000048947 */ /* 0x000fea0003800000 */
[----:B------:R-:W-:Y:S01]  /*1ba0*/  BPT.TRAP 0x1 ;  /* 0x000000040000795c */ /* 0x000fe20000300000 */
.L_x_24:
[----:B-1----:R-:W-:Y:S05]  /*1bb0*/  @P1 BRA `(.L_x_25) ;  /* 0x0000000000081947 */ /* 0x002fea0003800000 */
[----:B------:R-:W1:Y:S02]  /*1bc0*/  SYNCS.PHASECHK.TRANS64.TRYWAIT P1, [R5+URZ], R4 ;  /* 0x00000004050075a7 */ /* 0x000e64000802017f */
[----:B-1----:R-:W-:Y:S05]  /*1bd0*/  @!P1 BRA `(.L_x_26) ;  /* 0x0000006400c09947 */ /* 0x002fea0003800000 */
.L_x_25:
[----:B------:R-:W-:Y:S01]  /*1be0*/  ULEA UR6, UR5, UR45, 0xa ;  /* 0x0000002d05067291 */ /* 0x000fe2000f8e503f */
[----:B------:R-:W-:Y:S01]  /*1bf0*/  WARPGROUP.ARRIVE ;  /* 0x00000000000079c5 */ /* 0x000fe20000000000 */
[----:B------:R-:W-:Y:S01]  /*1c00*/  ULEA UR7, UR5, UR4, 0xa ;  /* 0x0000000405077291 */ /* 0x000fe2000f8e503f */
[----:B------:R-:W-:Y:S01]  /*1c10*/  UMOV UR9, 0x40000040 ;  /* 0x4000004000097882 */ /* 0x000fe20000000000 */
[----:B------:R-:W-:-:S03]  /*1c20*/  UMOV UR11, 0x40000040 ;  /* 0x40000040000b7882 */ /* 0x000fc60000000000 */
[----:B------:R-:W-:Y:S02]  /*1c30*/  UMOV UR8, UR6 ;  /* 0x0000000600087c82 */ /* 0x000fe40008000000 */
[----:B------:R-:W-:Y:S02]  /*1c40*/  UMOV UR10, UR7 ;  /* 0x00000007000a7c82 */ /* 0x000fe40008000000 */
[----:B------:R-:W-:Y:S01]  /*1c50*/  HGMMA.64x128x16.F32 R24, gdesc[UR8].tnspA.tnspB, R24, gsb0 ;  /* 0x61e00000081879f0 */ /* 0x000fe20008000818 */
[----:B------:R-:W-:Y:S02]  /*1c60*/  UIADD3 UR8, UR6, 0x80, URZ ;  /* 0x0000008006087890 */ /* 0x000fe4000fffe03f */
[----:B------:R-:W-:Y:S01]  /*1c70*/  UIADD3 UR10, UR7, 0x80, URZ ;  /* 0x00000080070a7890 */ /* 0x000fe2000fffe03f */
[----:B------:R-:W-:Y:S01]  /*1c80*/  UMOV UR9, 0x40000040 ;  /* 0x4000004000097882 */ /* 0x000fe20000000000 */
[----:B------:R-:W-:Y:S01]  /*1c90*/  UMOV UR11, 0x40000040 ;  /* 0x40000040000b7882 */ /* 0x000fe20000000000 */
[----:B------:R-:W-:-:S02]  /*1ca0*/  WARPGROUP.DEPBAR.LE gsb0, 0x0 ;  /* 0x00008000000079c5 */ /* 0x000fc40000010000 */
        /* <DEDUP_REMOVED lines=18> */
[----:B------:R-:W-:Y:S01]  /*1dd0*/  BPT.TRAP 0x1 ;  /* 0x000000040000795c */ /* 0x000fe20000300000 */
.L_x_27:
[----:B------:R-:W-:-:S13]  /*1de0*/  ISETP.NE.AND P1, PT, R22, RZ, PT ;  /* 0x000000ff1600720c */ /* 0x000fda0003f25270 */
[----:B01----:R-:W-:-:S04]  /*1df0*/  @P1 IMAD R4, R3, 0x8, R6 ;  /* 0x0000000803041824 */ /* 0x003fc800078e0206 */
[----:B------:R-:W-:-:S05]  /*1e00*/  @P1 VIADD R4, R4, 0x38 ;  /* 0x0000003804041836 */ /* 0x000fca0000000000 */
[----:B------:R-:W-:-:S04]  /*1e10*/  @P1 PRMT R4, R19, 0x654, R4 ;  /* 0x0000065413041816 */ /* 0x000fc80000000004 */
[----:B------:R0:W-:Y:S01]  /*1e20*/  @P1 SYNCS.ARRIVE.TRANS64.RED.A1T0 RZ, [R4+URZ], RZ ;  /* 0x000000ff04ff19a7 */ /* 0x0001e2000810043f */
[----:B------:R-:W-:-:S13]  /*1e30*/  ISETP.GT.U32.AND P1, PT, R18, 0x1, PT ;  /* 0x000000011200780c */ /* 0x000fda0003f24070 */
[----:B0-----:R-:W-:Y:S05]  /*1e40*/  @P1 BRA `(.L_x_28) ;  /* 0x0000000000041947 */ /* 0x001fea0003800000 */
[----:B------:R-:W-:Y:S01]  /*1e50*/  BPT.TRAP 0x1 ;  /* 0x000000040000795c */ /* 0x000fe20000300000 */
.L_x_28:
[----:B------:R-:W-:Y:S01]  /*1e60*/  UIADD3 UR5, UR5, 0x1, URZ ;  /* 0x0000000105057890 */ /* 0x000fe2000fffe03f */
[C---:B------:R-:W-:Y:S01]  /*1e70*/  ISETP.GT.AND P2, PT, R0.reuse, 0x1, PT ;  /* 0x000000010000780c */ /* 0x040fe20003f44270 */
[----:B------:R-:W-:Y:S02]  /*1e80*/  VIADD R3, R3, 0x1 ;  /* 0x0000000103037836 */ /* 0x000fe40000000000 */
[----:B------:R-:W-:Y:S01]  /*1e90*/  UISETP.NE.AND UP0, UPT, UR5, 0x7, UPT ;  /* 0x000000070500788c */ /* 0x000fe2000bf05270 */
[----:B------:R-:W-:Y:S02]  /*1ea0*/  VIADD R0, R0, 0xffffffff ;  /* 0xffffffff00007836 */ /* 0x000fe40000000000 */
[C---:B------:R-:W-:Y:S01]  /*1eb0*/  ISETP.NE.AND P1, PT, R3.reuse, 0x7, PT ;  /* 0x000000070300780c */ /* 0x040fe20003f25270 */
[----:B------:R-:W-:Y:S02]  /*1ec0*/  USEL UR6, URZ, 0x1, UP0 ;  /* 0x000000013f067887 */ /* 0x000fe40008000000 */
[----:B------:R-:W-:Y:S01]  /*1ed0*/  USEL UR5, UR5, URZ, UP0 ;  /* 0x0000003f05057287 */ /* 0x000fe20008000000 */
[----:B------:R-:W-:-:S03]  /*1ee0*/  SEL R3, R3, RZ, P1 ;  /* 0x000000ff03037207 */ /* 0x000fc60000800000 */
[----:B------:R-:W-:Y:S01]  /*1ef0*/  LOP3.LUT R7, R7, UR6, RZ, 0x3c, !PT ;  /* 0x0000000607077c12 */ /* 0x000fe2000f8e3cff */
[----:B------:R-:W-:Y:S07]  /*1f00*/  @P2 BRA `(.L_x_29) ;  /* 0xfffffff800f82947 */ /* 0x000fee000383ffff */
.L_x_22:
[----:B01----:R-:W0:Y:S02]  /*1f10*/  LDC R0, c[0x0][0x28c] ;  /* 0x0000a300ff007b82 */ /* 0x003e240000000800 */
[----:B0-----:R-:W-:-:S13]  /*1f20*/  ISETP.GE.AND P1, PT, R0, 0x1, PT ;  /* 0x000000010000780c */ /* 0x001fda0003f26270 */
[----:B------:R-:W-:Y:S05]  /*1f30*/  @!P1 BRA `(.L_x_30) ;  /* 0x0000000000509947 */ /* 0x000fea0003800000 */
[----:B------:R-:W-:Y:S05]  /*1f40*/  @!P0 BRA `(.L_x_31) ;  /* 0x0000000000048947 */ /* 0x000fea0003800000 */
[----:B------:R-:W-:Y:S01]  /*1f50*/  BPT.TRAP 0x1 ;  /* 0x000000040000795c */ /* 0x000fe20000300000 */
.L_x_31:
[----:B------:R-:W-:Y:S01]  /*1f60*/  ISETP.NE.AND P0, PT, R22, RZ, PT ;  /* 0x000000ff1600720c */ /* 0x000fe20003f05270 */
[----:B------:R-:W-:Y:S01]  /*1f70*/  BSSY B0, `(.L_x_32) ;  /* 0x000000e000007945 */ /* 0x000fe20003800000 */
[----:B------:R-:W-:-:S11]  /*1f80*/  ISETP.GT.U32.AND P1, PT, R18, 0x1, PT ;  /* 0x000000011200780c */ /* 0x000fd60003f24070 */
[----:B------:R-:W-:Y:S05]  /*1f90*/  @!P0 BRA `(.L_x_33) ;  /* 0x00000000002c8947 */ /* 0x000fea0003800000 */
[----:B------:R-:W-:-:S04]  /*1fa0*/  UIADD3 UR6, UR44, UR42, URZ ;  /* 0x0000002a2c067290 */ /* 0x000fc8000fffe03f */
[----:B------:R-:W-:-:S04]  /*1fb0*/  UIMAD.WIDE.U32 UR4, UR6, 0x24924925, URZ ;  /* 0x24924925060478a5 */ /* 0x000fc8000f8e003f */
[----:B------:R-:W-:-:S04]  /*1fc0*/  UIADD3 UR4, UR6, -UR5, URZ ;  /* 0x8000000506047290 */ /* 0x000fc8000fffe03f */
[----:B------:R-:W-:-:S04]  /*1fd0*/  ULEA.HI UR4, UR4, UR5, URZ, 0x1f ;  /* 0x0000000504047291 */ /* 0x000fc8000f8ff83f */
[----:B------:R-:W-:-:S04]  /*1fe0*/  USHF.R.U32.HI UR4, URZ, 0x2, UR4 ;  /* 0x000000023f047899 */ /* 0x000fc80008011604 */
[----:B------:R-:W-:-:S06]  /*1ff0*/  UIMAD UR4, UR4, -0x7, UR6 ;  /* 0xfffffff9040478a4 */ /* 0x000fcc000f8e0206 */
[----:B------:R-:W-:-:S04]  /*2000*/  IMAD.U32 R3, RZ, RZ, UR4 ;  /* 0x00000004ff037e24 */ /* 0x000fc8000f8e00ff */
[----:B------:R-:W-:-:S04]  /*2010*/  IMAD R0, R3, 0x8, R6 ;  /* 0x0000000803007824 */ /* 0x000fc800078e0206 */
[----:B------:R-:W-:-:S05]  /*2020*/  VIADD R0, R0, 0x38 ;  /* 0x0000003800007836 */ /* 0x000fca0000000000 */
[----:B------:R-:W-:-:S04]  /*2030*/  PRMT R0, R19, 0x654, R0 ;  /* 0x0000065413007816 */ /* 0x000fc80000000000 */
[----:B------:R0:W-:Y:S03]  /*2040*/  SYNCS.ARRIVE.TRANS64.RED.A1T0 RZ, [R0+URZ], RZ ;  /* 0x000000ff00ff79a7 */ /* 0x0001e6000810043f */
.L_x_33:
[----:B------:R-:W-:Y:S05]  /*2050*/  BSYNC B0 ;  /* 0x0000000000007941 */ /* 0x000fea0003800000 */
.L_x_32:
[----:B------:R-:W-:Y:S05]  /*2060*/  @P1 BRA `(.L_x_30) ;  /* 0x0000000000041947 */ /* 0x000fea0003800000 */
[----:B------:R-:W-:Y:S01]  /*2070*/  BPT.TRAP 0x1 ;  /* 0x000000040000795c */ /* 0x000fe20000300000 */
.L_x_30:
[----:B------:R-:W-:Y:S01]  /*2080*/  UISETP.GE.U32.AND UP1, UPT, UR43, 0x7, UPT ;  /* 0x000000072b00788c */ /* 0x000fe2000bf26070 */
[----:B------:R-:W-:Y:S01]  /*2090*/  IMAD.SHL.U32 R100, R100, 0x80, RZ ;  /* 0x0000008064647824 */ /* 0x000fe200078e00ff */
[----:B------:R-:W-:Y:S01]  /*20a0*/  UIADD3 UR42, UR43, UR42, URZ ;  /* 0x0000002a2b2a7290 */ /* 0x000fe2000fffe03f */
[----:B------:R-:W-:Y:S01]  /*20b0*/  SHF.R.S32.HI R11, RZ, 0x1f, R101 ;  /* 0x0000001fff0b7819 */ /* 0x000fe20000011465 */
[----:B------:R-:W-:Y:S01]  /*20c0*/  ULDC UR10, c[0x0][0x288] ;  /* 0x0000a200000a7ab9 */ /* 0x000fe20000000800 */
[----:B------:R-:W-:Y:S01]  /*20d0*/  IMAD.SHL.U32 R6, R103, 0x80, RZ ;  /* 0x0000008067067824 */ /* 0x000fe200078e00ff */
[C---:B------:R-:W-:Y:S01]  /*20e0*/  LOP3.LUT R8, R100.reuse, 0x6, R95, 0xf8, !PT ;  /* 0x0000000664087812 */ /* 0x040fe200078ef85f */
[----:B------:R-:W-:Y:S01]  /*20f0*/  UISETP.GT.U32.AND UP0, UPT, UR42, 0x6, UPT ;  /* 0x000000062a00788c */ /* 0x000fe2000bf04070 */
[----:B------:R-:W-:Y:S01]  /*2100*/  ISETP.GE.AND P0, PT, R100, UR10, PT ;  /* 0x0000000a64007c0c */ /* 0x000fe2000bf06270 */
[----:B------:R-:W-:Y:S01]  /*2110*/  ULDC.64 UR6, c[0x0][0x5d0] ;  /* 0x0001740000067ab9 */ /* 0x000fe20000000a00 */
[----:B------:R-:W-:Y:S01]  /*2120*/  ULDC UR11, c[0x0][0x284] ;  /* 0x0000a100000b7ab9 */ /* 0x000fe20000000800 */
[----:B------:R-:W-:Y:S01]  /*2130*/  @UP1 UIMAD.WIDE.U32 UR4, UR42, 0x24924925, URZ ;  /* 0x249249252a0418a5 */ /* 0x000fe2000f8e003f */
[----:B------:R-:W-:Y:S01]  /*2140*/  SHF.R.S32.HI R9, RZ, 0x1f, R8 ;  /* 0x0000001fff097819 */ /* 0x000fe20000011408 */
[----:B0-----:R-:W-:Y:S01]  /*2150*/  IMAD R0, R11, UR6, RZ ;  /* 0x000000060b007c24 */ /* 0x001fe2000f8e02ff */
[----:B------:R-:W-:Y:S01]  /*2160*/  UISETP.LT.U32.AND UP0, UPT, UR43, 0x7, UP0 ;  /* 0x000000072b00788c */ /* 0x000fe20008701070 */
[----:B------:R-:W-:Y:S01]  /*2170*/  ISETP.GE.OR P0, PT, R6, UR11, P0 ;  /* 0x0000000b06007c0c */ /* 0x000fe20008706670 */
[----:B------:R-:W-:Y:S01]  /*2180*/  @UP1 UIADD3 UR4, UR42, -UR5, URZ ;  /* 0x800000052a041290 */ /* 0x000fe2000fffe03f */
[C---:B------:R-:W-:Y:S01]  /*2190*/  IMAD R3, R101.reuse, UR7, R0 ;  /* 0x0000000765037c24 */ /* 0x040fe2000f8e0200 */
[----:B------:R-:W-:Y:S01]  /*21a0*/  ULDC.64 UR8, c[0x0][0x5c8] ;  /* 0x0001720000087ab9 */ /* 0x000fe20000000a00 */
[----:B------:R-:W-:Y:S01]  /*21b0*/  IMAD.WIDE.U32 R4, R101, UR6, R8 ;  /* 0x0000000665047c25 */ /* 0x000fe2000f8e0008 */
[----:B------:R-:W-:-:S02]  /*21c0*/  USEL UR6, URZ, 0x1, !UP0 ;  /* 0x000000013f067887 */ /* 0x000fc4000c000000 */
[----:B------:R-:W-:Y:S01]  /*21d0*/  @UP1 ULEA.HI UR4, UR4, UR5, URZ, 0x1f ;  /* 0x0000000504041291 */ /* 0x000fe2000f8ff83f */
[----:B------:R-:W-:Y:S01]  /*21e0*/  IMAD.WIDE R104, R103, 0x80, R88 ;  /* 0x0000008067687825 */ /* 0x000fe200078e0258 */
[----:B------:R-:W-:Y:S02]  /*21f0*/  ULOP3.LUT UR40, UR40, UR6, URZ, 0x3c, !UPT ;  /* 0x0000000628287292 */ /* 0x000fe4000f8e3c3f */
[----:B------:R-:W-:Y:S01]  /*2200*/  @UP1 USHF.R.U32.HI UR4, URZ, 0x2, UR4 ;  /* 0x000000023f041899 */ /* 0x000fe20008011604 */
[----:B------:R-:W-:Y:S02]  /*2210*/  IMAD.IADD R5, R5, 0x1, R3 ;  /* 0x0000000105057824 */ /* 0x000fe400078e0203 */
[----:B------:R-:W-:Y:S01]  /*2220*/  IMAD R3, R105, UR8, RZ ;  /* 0x0000000869037c24 */ /* 0x000fe2000f8e02ff */
[----:B------:R-:W-:Y:S01]  /*2230*/  @UP1 ULOP3.LUT UR40, UR40, 0x1, UR4, 0x78, !UPT ;  /* 0x0000000128281892 */ /* 0x000fe2000f8e7804 */
[----:B------:R-:W-:-:S04]  /*2240*/  IMAD.WIDE.U32 R106, R104, UR8, R4 ;  /* 0x00000008686a7c25 */ /* 0x000fc8000f8e0004 */
[----:B------:R-:W-:Y:S02]  /*2250*/  IMAD R7, R104, UR9, R3 ;  /* 0x0000000968077c24 */ /* 0x000fe4000f8e0203 */
[----:B------:R-:W-:Y:S01]  /*2260*/  IMAD.MOV.U32 R0, RZ, RZ, -0x1 ;  /* 0xffffffffff007424 */ /* 0x000fe200078e00ff */
[----:B------:R-:W-:Y:S06]  /*2270*/  @P0 BRA `(.L_x_34) ;  /* 0x00000040001c0947 */ /* 0x000fec0003800000 */
[----:B-----5:R-:W-:Y:S01]  /*2280*/  FSETP.NEU.AND P0, PT, R90, RZ, PT ;  /* 0x000000ff5a00720b */ /* 0x020fe20003f0d000 */
[----:B------:R-:W-:Y:S01]  /*2290*/  IMAD.IADD R4, R94, 0x1, -R100 ;  /* 0x000000015e047824 */ /* 0x000fe200078e0a64 */
[----:B------:R-:W-:Y:S01]  /*22a0*/  BSSY B0, `(.L_x_34) ;  /* 0x0000404000007945 */ /* 0x000fe20003800000 */
[----:B------:R-:W-:Y:S02]  /*22b0*/  IMAD.IADD R3, R99, 0x1, -R6 ;  /* 0x0000000163037824 */ /* 0x000fe400078e0a06 */
[----:B------:R-:W-:Y:S01]  /*22c0*/  IMAD.IADD R103, R107, 0x1, R7 ;  /* 0x000000016b677824 */ /* 0x000fe200078e0207 */
[----:B------:R-:W-:-:S04]  /*22d0*/  ISETP.GT.AND P2, PT, R4, RZ, PT ;  /* 0x000000ff0400720c */ /* 0x000fc80003f44270 */
[----:B------:R-:W-:-:S03]  /*22e0*/  ISETP.GT.AND P1, PT, R3, RZ, P2 ;  /* 0x000000ff0300720c */ /* 0x000fc60001724270 */
[----:B------:R-:W-:Y:S10]  /*22f0*/  @!P0 BRA `(.L_x_35) ;  /* 0x0000002c00288947 */ /* 0x000ff40003800000 */
[----:B------:R-:W0:Y:S01]  /*2300*/  LDC.64 R110, c[0x0][0x5b8] ;  /* 0x00016e00ff6e7b82 */ /* 0x000e220000000a00 */
[----:B------:R-:W-:-:S07]  /*2310*/  ULDC.64 UR4, c[0x0][0x5c0] ;  /* 0x0001700000047ab9 */ /* 0x000fce0000000a00 */
[----:B------:R-:W1:Y:S08]  /*2320*/  LDC.64 R112, c[0x0][0x5b0] ;  /* 0x00016c00ff707b82 */ /* 0x000e700000000a00 */
[----:B------:R-:W2:Y:S01]  /*2330*/  LDC.64 R114, c[0x0][0x5a8] ;  /* 0x00016a00ff727b82 */ /* 0x000ea20000000a00 */
[-C--:B0-----:R-:W-:Y:S02]  /*2340*/  IMAD R6, R11, R110.reuse, RZ ;  /* 0x0000006e0b067224 */ /* 0x081fe400078e02ff */
[----:B------:R-:W-:-:S04]  /*2350*/  IMAD.WIDE.U32 R108, R101, R110, R8 ;  /* 0x0000006e656c7225 */ /* 0x000fc800078e0008 */
[----:B------:R-:W-:Y:S02]  /*2360*/  IMAD R107, R101, R111, R6 ;  /* 0x0000006f656b7224 */ /* 0x000fe400078e0206 */
[-C--:B-1----:R-:W-:Y:S02]  /*2370*/  IMAD R5, R105, R112.reuse, RZ ;  /* 0x0000007069057224 */ /* 0x082fe400078e02ff */
[----:B------:R-:W-:Y:S02]  /*2380*/  IMAD.IADD R13, R109, 0x1, R107 ;  /* 0x000000016d0d7824 */ /* 0x000fe400078e026b */
[----:B------:R-:W-:Y:S02]  /*2390*/  IMAD.MOV.U32 R12, RZ, RZ, R108 ;  /* 0x000000ffff0c7224 */ /* 0x000fe400078e006c */
[C---:B------:R-:W-:Y:S02]  /*23a0*/  IMAD R111, R104.reuse, R113, R5 ;  /* 0x00000071686f7224 */ /* 0x040fe400078e0205 */
[----:B------:R-:W-:-:S04]  /*23b0*/  IMAD.WIDE.U32 R6, R104, R112, R12 ;  /* 0x0000007068067225 */ /* 0x000fc800078e000c */
[----:B------:R-:W-:Y:S01]  /*23c0*/  IMAD.IADD R5, R7, 0x1, R111 ;  /* 0x0000000107057824 */ /* 0x000fe200078e026f */
[----:B--2---:R-:W-:-:S04]  /*23d0*/  LEA R14, P0, R6, R114, 0x1 ;  /* 0x00000072060e7211 */ /* 0x004fc800078008ff */
[----:B------:R-:W-:-:S05]  /*23e0*/  LEA.HI.X R15, R6, R115, R5, 0x1, P0 ;  /* 0x00000073060f7211 */ /* 0x000fca00000f0c05 */
[----:B------:R0:W2:Y:S01]  /*23f0*/  @P1 LDG.E.LTC128B.U16 R5, desc[UR36][R14.64] ;  /* 0x000000240e051981 */ /* 0x0000a2000c1e1520 */
[----:B------:R-:W-:Y:S01]  /*2400*/  LEA R10, P0, R106, UR4, 0x1 ;  /* 0x000000046a0a7c11 */ /* 0x000fe2000f8008ff */
[----:B------:R-:W-:Y:S01]  /*2410*/  IMAD.WIDE.U32 R6, R104, R112, R8 ;  /* 0x0000007068067225 */ /* 0x000fe200078e0008 */
[----:B------:R-:W-:Y:S03]  /*2420*/  BSSY B1, `(.L_x_36) ;  /* 0x0000012000017945 */ /* 0x000fe60003800000 */
[----:B------:R-:W-:Y:S02]  /*2430*/  IMAD.IADD R7, R111, 0x1, R7 ;  /* 0x000000016f077824 */ /* 0x000fe400078e0207 */
[----:B------:R-:W-:Y:S01]  /*2440*/  IMAD.WIDE.U32 R20, R101, R110, R6 ;  /* 0x0000006e65147225 */ /* 0x000fe200078e0006 */
[----:B0-----:R-:W-:-:S03]  /*2450*/  SHF.L.U64.HI R15, R112, 0x3, R113 ;  /* 0x00000003700f7819 */ /* 0x001fc60000010271 */
[----:B------:R-:W-:Y:S01]  /*2460*/  IMAD.IADD R7, R107, 0x1, R21 ;  /* 0x000000016b077824 */ /* 0x000fe200078e0215 */
[----:B------:R-:W-:Y:S01]  /*2470*/  LEA R6, P4, R20, R114, 0x1 ;  /* 0x0000007214067211 */ /* 0x000fe200078808ff */
[----:B------:R-:W-:-:S03]  /*2480*/  IMAD.SHL.U32 R14, R112, 0x8, RZ ;  /* 0x00000008700e7824 */ /* 0x000fc600078e00ff */
[----:B------:R-:W-:Y:S01]  /*2490*/  LEA.HI.X R7, R20, R115, R7, 0x1, P4 ;  /* 0x0000007314077211 */ /* 0x000fe200020f0c07 */
[----:B--2---:R-:W-:-:S05]  /*24a0*/  HADD2.F32 R11, -RZ, R5.H0_H0 ;  /* 0x20000005ff0b7230 */ /* 0x004fca0000004100 */
[----:B------:R-:W-:-:S04]  /*24b0*/  FMUL R11, R11, R90 ;  /* 0x0000005a0b0b7220 */ /* 0x000fc80000400000 */
[----:B------:R-:W-:Y:S01]  /*24c0*/  FFMA R24, R24, R23, R11 ;  /* 0x0000001718187223 */ /* 0x000fe2000000000b */
[----:B------:R-:W-:Y:S02]  /*24d0*/  LEA.HI.X R11, R106, UR5, R103, 0x1, P0 ;  /* 0x000000056a0b7c11 */ /* 0x000fe400080f0c67 */
[----:B------:R-:W-:Y:S02]  /*24e0*/  ISETP.GT.AND P0, PT, R4, 0x1, PT ;  /* 0x000000010400780c */ /* 0x000fe40003f04270 */
[----:B------:R-:W-:Y:S02]  /*24f0*/  F2FP.F16.F32.PACK_AB R24, RZ, R24 ;  /* 0x00000018ff18723e */ /* 0x000fe400000000ff */
[----:B------:R-:W-:-:S03]  /*2500*/  ISETP.GT.AND P3, PT, R3, RZ, P0 ;  /* 0x000000ff0300720c */ /* 0x000fc60000764270 */
[----:B------:R0:W-:Y:S10]  /*2510*/  @P1 STG.E.U16 desc[UR36][R10.64], R24 ;  /* 0x000000180a001986 */ /* 0x0001f4000c101524 */
[----:B------:R-:W-:Y:S05]  /*2520*/  @!P3 BRA `(.L_x_37) ;  /* 0x000000000004b947 */ /* 0x000fea0003800000 */
[----:B------:R1:W5:Y:S02]  /*2530*/  LDG.E.LTC128B.U16 R5, desc[UR36][R6.64+0x2] ;  /* 0x0000022406057981 */ /* 0x000364000c1e1520 */
.L_x_37:
[----:B------:R-:W-:Y:S05]  /*2540*/  BSYNC B1 ;  /* 0x0000000000017941 */ /* 0x000fea0003800000 */
.L_x_36:
[----:B-----5:R-:W-:Y:S01]  /*2550*/  HADD2.F32 R103, -RZ, R5.H0_H0 ;  /* 0x20000005ff677230 */ /* 0x020fe20000004100 */
[----:B------:R-:W-:Y:S01]  /*2560*/  ISETP.GT.AND P2, PT, R3, 0x8, P2 ;  /* 0x000000080300780c */ /* 0x000fe20001744270 */
[----:B------:R-:W-:Y:S01]  /*2570*/  IMAD.WIDE.U32 R20, R104, R112, R14 ;  /* 0x0000007068147225 */ /* 0x000fe200078e000e */
[----:B0-----:R-:W-:-:S03]  /*2580*/  PRMT R24, R5, 0x7610, R24 ;  /* 0x0000761005187816 */ /* 0x001fc60000000018 */
[----:B------:R-:W-:Y:S01]  /*2590*/  FMUL R12, R103, R90 ;  /* 0x0000005a670c7220 */ /* 0x000fe20000400000 */
[----:B------:R-:W-:Y:S01]  /*25a0*/  IMAD.IADD R111, R111, 0x1, R21 ;  /* 0x000000016f6f7824 */ /* 0x000fe200078e0215 */
[----:B------:R-:W-:Y:S02]  /*25b0*/  IADD3 R108, P1, R108, R20, RZ ;  /* 0x000000146c6c7210 */ /* 0x000fe40007f3e0ff */
[----:B------:R-:W-:-:S03]  /*25c0*/  FFMA R12, R25, R23, R12 ;  /* 0x00000017190c7223 */ /* 0x000fc6000000000c */
[----:B------:R-:W-:Y:S01]  /*25d0*/  IMAD.X R13, R111, 0x1, R13, P1 ;  /* 0x000000016f0d7824 */ /* 0x000fe200008e060d */
[C---:B------:R-:W-:Y:S02]  /*25e0*/  LEA R14, P1, R108.reuse, R114, 0x1 ;  /* 0x000000726c0e7211 */ /* 0x040fe400078208ff */
[----:B------:R-:W-:Y:S02]  /*25f0*/  F2FP.F16.F32.PACK_AB R12, RZ, R12 ;  /* 0x0000000cff0c723e */ /* 0x000fe400000000ff */
[----:B------:R-:W-:Y:S02]  /*2600*/  LEA.HI.X R15, R108, R115, R13, 0x1, P1 ;  /* 0x000000736c0f7211 */ /* 0x000fe400008f0c0d */
[----:B------:R-:W-:-:S05]  /*2610*/  PRMT R21, R12, 0x7610, R21 ;  /* 0x000076100c157816 */ /* 0x000fca0000000015 */
[----:B------:R0:W-:Y:S04]  /*2620*/  @P3 STG.E.U16 desc[UR36][R10.64+0x2], R21 ;  /* 0x000002150a003986 */ /* 0x0001e8000c101524 */
[----:B------:R-:W2:Y:S01]  /*2630*/  @P2 LDG.E.LTC128B.U16 R24, desc[UR36][R14.64] ;  /* 0x000000240e182981 */ /* 0x000ea2000c1e1520 */
[----:B------:R-:W-:Y:S01]  /*2640*/  IADD3 R20, P1, R8, R20, RZ ;  /* 0x0000001408147210 */ /* 0x000fe20007f3e0ff */
[----:B------:R-:W-:Y:S01]  /*2650*/  BSSY B1, `(.L_x_38) ;  /* 0x0000011000017945 */ /* 0x000fe20003800000 */
[----:B------:R-:W-:Y:S02]  /*2660*/  SHF.L.U64.HI R13, R91, 0x1, R92 ;  /* 0x000000015b0d7819 */ /* 0x000fe4000001025c */
[----:B------:R-:W-:Y:S01]  /*2670*/  ISETP.GT.AND P0, PT, R3, 0x8, P0 ;  /* 0x000000080300780c */ /* 0x000fe20000704270 */
[----:B0-----:R-:W-:Y:S01]  /*2680*/  IMAD.X R21, R9, 0x1, R111, P1 ;  /* 0x0000000109157824 */ /* 0x001fe200008e066f */
[----:B------:R-:W-:Y:S01]  /*2690*/  LEA R12, P1, R91, R10, 0x1 ;  /* 0x0000000a5b0c7211 */ /* 0x000fe200078208ff */
[----:B------:R-:W-:-:S04]  /*26a0*/  IMAD.WIDE.U32 R20, R101, R110, R20 ;  /* 0x0000006e65147225 */ /* 0x000fc800078e0014 */
[----:B------:R-:W-:Y:S01]  /*26b0*/  IMAD.X R13, R13, 0x1, R11, P1 ;  /* 0x000000010d0d7824 */ /* 0x000fe200008e060b */
[----:B------:R-:W-:Y:S01]  /*26c0*/  LEA R8, P3, R20, R114, 0x1 ;  /* 0x0000007214087211 */ /* 0x000fe200078608ff */
[----:B------:R-:W-:-:S05]  /*26d0*/  IMAD.IADD R9, R107, 0x1, R21 ;  /* 0x000000016b097824 */ /* 0x000fca00078e0215 */
[----:B------:R-:W-:Y:S01]  /*26e0*/  LEA.HI.X R9, R20, R115, R9, 0x1, P3 ;  /* 0x0000007314097211 */ /* 0x000fe200018f0c09 */
[----:B--2---:R-:W-:-:S05]  /*26f0*/  HADD2.F32 R5, -RZ, R24.H0_H0 ;  /* 0x20000018ff057230 */ /* 0x004fca0000004100 */
[----:B------:R-:W-:-:S04]  /*2700*/  FMUL R5, R5, R90 ;  /* 0x0000005a05057220 */ /* 0x000fc80000400000 */
[----:B------:R-:W-:-:S05]  /*2710*/  FFMA R5, R26, R23, R5 ;  /* 0x000000171a057223 */ /* 0x000fca0000000005 */
[----:B------:R-:W-:-:S05]  /*2720*/  F2FP.F16.F32.PACK_AB R5, RZ, R5 ;  /* 0x00000005ff05723e */ /* 0x000fca00000000ff */
[----:B------:R0:W-:Y:S01]  /*2730*/  @P2 STG.E.U16 desc[UR36][R12.64], R5 ;  /* 0x000000050c002986 */ /* 0x0001e2000c101524 */
[----:B------:R-:W-:Y:S05]  /*2740*/  @!P0 BRA `(.L_x_39) ;  /* 0x0000000000048947 */ /* 0x000fea0003800000 */
[----:B------:R2:W5:Y:S02]  /*2750*/  LDG.E.LTC128B.U16 R24, desc[UR36][R8.64+0x2] ;  /* 0x0000022408187981 */ /* 0x000564000c1e1520 */
.L_x_39:
[----:B------:R-:W-:Y:S05]  /*2760*/  BSYNC B1 ;  /* 0x0000000000017941 */ /* 0x000fea0003800000 */
.L_x_38:
[----:B0----5:R-:W-:Y:S01]  /*2770*/  HADD2.F32 R5, -RZ, R24.H0_H0 ;  /* 0x20000018ff057230 */ /* 0x021fe20000004100 */
[----:B------:R-:W-:Y:S01]  /*2780*/  ISETP.GT.AND P1, PT, R4, 0x8, PT ;  /* 0x000000080400780c */ /* 0x000fe20003f24270 */
[----:B------:R-:W-:Y:S03]  /*2790*/  BSSY B1, `(.L_x_40) ;  /* 0x0000008000017945 */ /* 0x000fe60003800000 */
[----:B------:R-:W-:Y:S01]  /*27a0*/  FMUL R14, R5, R90 ;  /* 0x0000005a050e7220 */ /* 0x000fe20000400000 */
[----:B------:R-:W-:-:S03]  /*27b0*/  ISETP.GT.AND P2, PT, R3, RZ, P1 ;  /* 0x000000ff0300720c */ /* 0x000fc60000f44270 */
[----:B------:R-:W-:-:S05]  /*27c0*/  FFMA R14, R27, R23, R14 ;  /* 0x000000171b0e7223 */ /* 0x000fca000000000e */
[----:B------:R-:W-:-:S05]  /*27d0*/  F2FP.F16.F32.PACK_AB R14, RZ, R14 ;  /* 0x0000000eff0e723e */ /* 0x000fca00000000ff */
[----:B------:R0:W-:Y:S01]  /*27e0*/  @P0 STG.E.U16 desc[UR36][R12.64+0x2], R14 ;  /* 0x0000020e0c000986 */ /* 0x0001e2000c101524 */
[----:B------:R-:W-:Y:S05]  /*27f0*/  @!P2 BRA `(.L_x_41) ;  /* 0x000000000004a947 */ /* 0x000fea0003800000 */
[----:B------:R3:W5:Y:S02]  /*2800*/  LDG.E.LTC128B.U16 R24, desc[UR36][R6.64+0x10] ;  /* 0x0000102406187981 */ /* 0x000764000c1e1520 */
.L_x_41:
[----:B------:R-:W-:Y:S05]  /*2810*/  BSYNC B1 ;  /* 0x0000000000017941 */ /* 0x000fea0003800000 */
.L_x_40:
[----:B-----5:R-:W-:Y:S01]  /*2820*/  HADD2.F32 R5, -RZ, R24.H0_H0 ;  /* 0x20000018ff057230 */ /* 0x020fe20000004100 */
        /* <DEDUP_REMOVED lines=9> */
.L_x_43:
[----:B------:R-:W-:Y:S05]  /*28c0*/  BSYNC B1 ;  /* 0x0000000000017941 */ /* 0x000fea0003800000 */
.L_x_42:
[----:B----45:R-:W-:Y:S01]  /*28d0*/  HADD2.F32 R5, -RZ, R24.H0_H0 ;  /* 0x20000018ff057230 */ /* 0x030fe20000004100 */
[----:B------:R-:W-:Y:S01]  /*28e0*/  ISETP.GT.AND P1, PT, R3, 0x8, P1 ;  /* 0x000000080300780c */ /* 0x000fe20000f24270 */
[----:B------:R-:W-:Y:S03]  /*28f0*/  BSSY B1, `(.L_x_44) ;  /* 0x0000007000017945 */ /* 0x000fe60003800000 */
[----:B0-----:R-:W-:-:S04]  /*2900*/  FMUL R14, R5, R90 ;  /* 0x0000005a050e7220 */ /* 0x001fc80000400000 */
[----:B------:R-:W-:-:S05]  /*2910*/  FFMA R14, R29, R23, R14 ;  /* 0x000000171d0e7223 */ /* 0x000fca000000000e */
[----:B------:R-:W-:-:S05]  /*2920*/  F2FP.F16.F32.PACK_AB R14, RZ, R14 ;  /* 0x0000000eff0e723e */ /* 0x000fca00000000ff */
[----:B------:R0:W-:Y:S01]  /*2930*/  @P3 STG.E.U16 desc[UR36][R10.64+0x12], R14 ;  /* 0x0000120e0a003986 */ /* 0x0001e2000c101524 */
[----:B------:R-:W-:Y:S05]  /*2940*/  @!P1 BRA `(.L_x_45) ;  /* 0x0000000000049947 */ /* 0x000fea0003800000 */
[----:B------:R4:W5:Y:S02]  /*2950*/  LDG.E.LTC128B.U16 R24, desc[UR36][R8.64+0x10] ;  /* 0x0000102408187981 */ /* 0x000964000c1e1520 */
.L_x_45:
[----:B------:R-:W-:Y:S05]  /*2960*/  BSYNC B1 ;  /* 0x0000000000017941 */ /* 0x000fea0003800000 */
.L_x_44:
[----:B-----5:R-:W-:Y:S01]  /*2970*/  HADD2.F32 R5, -RZ, R24.H0_H0 ;  /* 0x20000018ff057230 */ /* 0x020fe20000004100 */
[----:B------:R-:W-:Y:S01]  /*2980*/  ISETP.GT.AND P0, PT, R3, 0x8, P0 ;  /* 0x000000080300780c */ /* 0x000fe20000704270 */
[----:B------:R-:W-:Y:S03]  /*2990*/  BSSY B1, `(.L_x_46) ;  /* 0x0000007000017945 */ /* 0x000fe60003800000 */
[----:B------:R-:W-:-:S04]  /*29a0*/  FMUL R5, R5, R90 ;  /* 0x0000005a05057220 */ /* 0x000fc80000400000 */
[----:B------:R-:W-:-:S05]  /*29b0*/  FFMA R5, R30, R23, R5 ;  /* 0x000000171e057223 */ /* 0x000fca0000000005 */
[----:B------:R-:W-:-:S05]  /*29c0*/  F2FP.F16.F32.PACK_AB R5, RZ, R5 ;  /* 0x00000005ff05723e */ /* 0x000fca00000000ff */
[----:B------:R0:W-:Y:S01]  /*29d0*/  @P1 STG.E.U16 desc[UR36][R12.64+0x10], R5 ;  /* 0x000010050c001986 */ /* 0x0001e2000c101524 */
[----:B------:R-:W-:Y:S05]  /*29e0*/  @!P0 BRA `(.L_x_47) ;  /* 0x0000000000048947 */ /* 0x000fea0003800000 */
[----:B------:R0:W5:Y:S02]  /*29f0*/  LDG.E.LTC128B.U16 R24, desc[UR36][R8.64+0x12] ;  /* 0x0000122408187981 */ /* 0x000164000c1e1520 */
.L_x_47:
[----:B------:R-:W-:Y:S05]  /*2a00*/  BSYNC B1 ;  /* 0x0000000000017941 */ /* 0x000fea0003800000 */
.L_x_46:
        /* <DEDUP_REMOVED lines=10> */
.L_x_49:
[----:B------:R-:W-:Y:S05]  /*2ab0*/  BSYNC B1 ;  /* 0x0000000000017941 */ /* 0x000fea0003800000 */
.L_x_48:
        /* <DEDUP_REMOVED lines=10> */
.L_x_51:
[----:B------:R-:W-:Y:S05]  /*2b60*/  BSYNC B1 ;  /* 0x0000000000017941 */ /* 0x000fea0003800000 */
.L_x_50:
[----:B0----5:R-:W-:Y:S01]  /*2b70*/  HADD2.F32 R5, -RZ, R24.H0_H0 ;  /* 0x20000018ff057230 */ /* 0x021fe20000004100 */
        /* <DEDUP_REMOVED lines=8> */
.L_x_53:
[----:B------:R-:W-:Y:S05]  /*2c00*/  BSYNC B1 ;  /* 0x0000000000017941 */ /* 0x000fea0003800000 */
.L_x_52:
        /* <DEDUP_REMOVED lines=9> */
.L_x_55:
[----:B------:R-:W-:Y:S05]  /*2ca0*/  BSYNC B1 ;  /* 0x0000000000017941 */ /* 0x000fea0003800000 */
.L_x_54:
        /* <DEDUP_REMOVED lines=10> */
.L_x_57:
[----:B------:R-:W-:Y:S05]  /*2d50*/  BSYNC B1 ;  /* 0x0000000000017941 */ /* 0x000fea0003800000 */
.L_x_56:
        /* <DEDUP_REMOVED lines=10> */
.L_x_59:
[----:B------:R-:W-:Y:S05]  /*2e00*/  BSYNC B1 ;  /* 0x0000000000017941 */ /* 0x000fea0003800000 */
.L_x_58:
        /* <DEDUP_REMOVED lines=9> */
.L_x_61:
[----:B------:R-:W-:Y:S05]  /*2ea0*/  BSYNC B1 ;  /* 0x0000000000017941 */ /* 0x000fea0003800000 */
.L_x_60:
        /* <DEDUP_REMOVED lines=9> */
.L_x_63:
[----:B------:R-:W-:Y:S05]  /*2f40*/  BSYNC B1 ;  /* 0x0000000000017941 */ /* 0x000fea0003800000 */
.L_x_62:
        /* <DEDUP_REMOVED lines=10> */
.L_x_65:
[----:B------:R-:W-:Y:S05]  /*2ff0*/  BSYNC B1 ;  /* 0x0000000000017941 */ /* 0x000fea0003800000 */
.L_x_64:
        /* <DEDUP_REMOVED lines=10> */
.L_x_67:
[----:B------:R-:W-:Y:S05]  /*30a0*/  BSYNC B1 ;  /* 0x0000000000017941 */ /* 0x000fea0003800000 */
.L_x_66:
        /* <DEDUP_REMOVED lines=9> */
.L_x_69:
[----:B------:R-:W-:Y:S05]  /*3140*/  BSYNC B1 ;  /* 0x0000000000017941 */ /* 0x000fea0003800000 */
.L_x_68:
        /* <DEDUP_REMOVED lines=9> */
.L_x_71:
[----:B------:R-:W-:Y:S05]  /*31e0*/  BSYNC B1 ;  /* 0x0000000000017941 */ /* 0x000fea0003800000 */
.L_x_70:
        /* <DEDUP_REMOVED lines=10> */
.L_x_73:
[----:B------:R-:W-:Y:S05]  /*3290*/  BSYNC B1 ;  /* 0x0000000000017941 */ /* 0x000fea0003800000 */
.L_x_72:
        /* <DEDUP_REMOVED lines=10> */
.L_x_75:
[----:B------:R-:W-:Y:S05]  /*3340*/  BSYNC B1 ;  /* 0x0000000000017941 */ /* 0x000fea0003800000 */
.L_x_74:
        /* <DEDUP_REMOVED lines=9> */
.L_x_77:
[----:B------:R-:W-:Y:S05]  /*33e0*/  BSYNC B1 ;  /* 0x0000000000017941 */ /* 0x000fea0003800000 */
.L_x_76:
        /* <DEDUP_REMOVED lines=9> */
.L_x_79:
[----:B------:R-:W-:Y:S05]  /*3480*/  BSYNC B1 ;  /* 0x0000000000017941 */ /* 0x000fea0003800000 */
.L_x_78:
        /* <DEDUP_REMOVED lines=10> */
.L_x_81:
[----:B------:R-:W-:Y:S05]  /*3530*/  BSYNC B1 ;  /* 0x0000000000017941 */ /* 0x000fea0003800000 */
.L_x_80:
        /* <DEDUP_REMOVED lines=10> */
.L_x_83:
[----:B------:R-:W-:Y:S05]  /*35e0*/  BSYNC B1 ;  /* 0x0000000000017941 */ /* 0x000fea0003800000 */
.L_x_82:
        /* <DEDUP_REMOVED lines=9> */
.L_x_85:
[----:B------:R-:W-:Y:S05]  /*3680*/  BSYNC B1 ;  /* 0x0000000000017941 */ /* 0x000fea0003800000 */
.L_x_84:
        /* <DEDUP_REMOVED lines=9> */
.L_x_87:
[----:B------:R-:W-:Y:S05]  /*3720*/  BSYNC B1 ;  /* 0x0000000000017941 */ /* 0x000fea0003800000 */
.L_x_86:
        /* <DEDUP_REMOVED lines=10> */
.L_x_89:
[----:B------:R-:W-:Y:S05]  /*37d0*/  BSYNC B1 ;  /* 0x0000000000017941 */ /* 0x000fea0003800000 */
.L_x_88:
        /* <DEDUP_REMOVED lines=10> */
.L_x_91:
[----:B------:R-:W-:Y:S05]  /*3880*/  BSYNC B1 ;  /* 0x0000000000017941 */ /* 0x000fea0003800000 */
.L_x_90:
        /* <DEDUP_REMOVED lines=9> */
.L_x_93:
[----:B------:R-:W-:Y:S05]  /*3920*/  BSYNC B1 ;  /* 0x0000000000017941 */ /* 0x000fea0003800000 */
.L_x_92:
        /* <DEDUP_REMOVED lines=9> */
.L_x_95:
[----:B------:R-:W-:Y:S05]  /*39c0*/  BSYNC B1 ;  /* 0x0000000000017941 */ /* 0x000fea0003800000 */
.L_x_94:
        /* <DEDUP_REMOVED lines=10> */
.L_x_97:
[----:B------:R-:W-:Y:S05]  /*3a70*/  BSYNC B1 ;  /* 0x0000000000017941 */ /* 0x000fea0003800000 */
.L_x_96:
        /* <DEDUP_REMOVED lines=10> */
.L_x_99:
[----:B------:R-:W-:Y:S05]  /*3b20*/  BSYNC B1 ;  /* 0x0000000000017941 */ /* 0x000fea0003800000 */
.L_x_98:
        /* <DEDUP_REMOVED lines=9> */
.L_x_101:
[----:B------:R-:W-:Y:S05]  /*3bc0*/  BSYNC B1 ;  /* 0x0000000000017941 */ /* 0x000fea0003800000 */
.L_x_100:
        /* <DEDUP_REMOVED lines=9> */
.L_x_103:
[----:B------:R-:W-:Y:S05]  /*3c60*/  BSYNC B1 ;  /* 0x0000000000017941 */ /* 0x000fea0003800000 */
.L_x_102:
        /* <DEDUP_REMOVED lines=10> */
.L_x_105:
[----:B------:R-:W-:Y:S05]  /*3d10*/  BSYNC B1 ;  /* 0x0000000000017941 */ /* 0x000fea0003800000 */
.L_x_104:
        /* <DEDUP_REMOVED lines=10> */
.L_x_107:
[----:B------:R-:W-:Y:S05]  /*3dc0*/  BSYNC B1 ;  /* 0x0000000000017941 */ /* 0x000fea0003800000 */
.L_x_106:
        /* <DEDUP_REMOVED lines=9> */
.L_x_109:
[----:B------:R-:W-:Y:S05]  /*3e60*/  BSYNC B1 ;  /* 0x0000000000017941 */ /* 0x000fea0003800000 */
.L_x_108:
        /* <DEDUP_REMOVED lines=9> */
.L_x_111:
[----:B------:R-:W-:Y:S05]  /*3f00*/  BSYNC B1 ;  /* 0x0000000000017941 */ /* 0x000fea0003800000 */
.L_x_110:
        /* <DEDUP_REMOVED lines=10> */
.L_x_113:
[----:B------:R-:W-:Y:S05]  /*3fb0*/  BSYNC B1 ;  /* 0x0000000000017941 */ /* 0x000fea0003800000 */
.L_x_112:
        /* <DEDUP_REMOVED lines=10> */
.L_x_115:
[----:B------:R-:W-:Y:S05]  /*4060*/  BSYNC B1 ;  /* 0x0000000000017941 */ /* 0x000fea0003800000 */
.L_x_114:
        /* <DEDUP_REMOVED lines=9> */
.L_x_117:
[----:B------:R-:W-:Y:S05]  /*4100*/  BSYNC B1 ;  /* 0x0000000000017941 */ /* 0x000fea0003800000 */
.L_x_116:
        /* <DEDUP_REMOVED lines=9> */
.L_x_119:
[----:B------:R-:W-:Y:S05]  /*41a0*/  BSYNC B1 ;  /* 0x0000000000017941 */ /* 0x000fea0003800000 */
.L_x_118:
        /* <DEDUP_REMOVED lines=10> */
.L_x_121:
[----:B------:R-:W-:Y:S05]  /*4250*/  BSYNC B1 ;  /* 0x0000000000017941 */ /* 0x000fea0003800000 */
.L_x_120:
        /* <DEDUP_REMOVED lines=10> */
.L_x_123:
[----:B------:R-:W-:Y:S05]  /*4300*/  BSYNC B1 ;  /* 0x0000000000017941 */ /* 0x000fea0003800000 */
.L_x_122:
        /* <DEDUP_REMOVED lines=9> */
.L_x_125:
[----:B------:R-:W-:Y:S05]  /*43a0*/  BSYNC B1 ;  /* 0x0000000000017941 */ /* 0x000fea0003800000 */
.L_x_124:
        /* <DEDUP_REMOVED lines=9> */
.L_x_127:
[----:B------:R-:W-:Y:S05]  /*4440*/  BSYNC B1 ;  /* 0x0000000000017941 */ /* 0x000fea0003800000 */
.L_x_126:
        /* <DEDUP_REMOVED lines=10> */
.L_x_129:
[----:B------:R-:W-:Y:S05]  /*44f0*/  BSYNC B1 ;  /* 0x0000000000017941 */ /* 0x000fea0003800000 */
.L_x_128:
        /* <DEDUP_REMOVED lines=10> */
.L_x_131:
[----:B------:R-:W-:Y:S05]  /*45a0*/  BSYNC B1 ;  /* 0x0000000000017941 */ /* 0x000fea0003800000 */
.L_x_130:
        /* <DEDUP_REMOVED lines=9> */
.L_x_133:
[----:B------:R-:W-:Y:S05]  /*4640*/  BSYNC B1 ;  /* 0x0000000000017941 */ /* 0x000fea0003800000 */
.L_x_132:
        /* <DEDUP_REMOVED lines=9> */
.L_x_135:
[----:B------:R-:W-:Y:S05]  /*46e0*/  BSYNC B1 ;  /* 0x0000000000017941 */ /* 0x000fea0003800000 */
.L_x_134:
        /* <DEDUP_REMOVED lines=10> */
.L_x_137:
[----:B------:R-:W-:Y:S05]  /*4790*/  BSYNC B1 ;  /* 0x0000000000017941 */ /* 0x000fea0003800000 */
.L_x_136:
        /* <DEDUP_REMOVED lines=10> */
.L_x_139:
[----:B------:R-:W-:Y:S05]  /*4840*/  BSYNC B1 ;  /* 0x0000000000017941 */ /* 0x000fea0003800000 */
.L_x_138:
        /* <DEDUP_REMOVED lines=9> */
.L_x_141:
[----:B------:R-:W-:Y:S05]  /*48e0*/  BSYNC B1 ;  /* 0x0000000000017941 */ /* 0x000fea0003800000 */
.L_x_140:
        /* <DEDUP_REMOVED lines=9> */
.L_x_143:
[----:B------:R-:W-:Y:S05]  /*4980*/  BSYNC B1 ;  /* 0x0000000000017941 */ /* 0x000fea0003800000 */
.L_x_142:
        /* <DEDUP_REMOVED lines=10> */
.L_x_145:
[----:B------:R-:W-:Y:S05]  /*4a30*/  BSYNC B1 ;  /* 0x0000000000017941 */ /* 0x000fea0003800000 */
.L_x_144:
        /* <DEDUP_REMOVED lines=10> */
.L_x_147:
[----:B------:R-:W-:Y:S05]  /*4ae0*/  BSYNC B1 ;  /* 0x0000000000017941 */ /* 0x000fea0003800000 */
.L_x_146:
        /* <DEDUP_REMOVED lines=9> */
.L_x_149:
[----:B------:R-:W-:Y:S05]  /*4b80*/  BSYNC B1 ;  /* 0x0000000000017941 */ /* 0x000fea0003800000 */
.L_x_148:
        /* <DEDUP_REMOVED lines=9> */
.L_x_151:
[----:B------:R-:W-:Y:S05]  /*4c20*/  BSYNC B1 ;  /* 0x0000000000017941 */ /* 0x000fea0003800000 */
.L_x_150:
        /* <DEDUP_REMOVED lines=10> */
.L_x_153:
[----:B------:R-:W-:Y:S05]  /*4cd0*/  BSYNC B1 ;  /* 0x0000000000017941 */ /* 0x000fea0003800000 */
.L_x_152:
[----:B-----5:R-:W-:Y:S01]  /*4ce0*/  HADD2.F32 R5, -RZ, R24.H0_H0 ;  /* 0x20000018ff057230 */ /* 0x020fe20000004100 */
[----:B------:R-:W-:Y:S01]  /*4cf0*/  ISETP.GT.AND P0, PT, R4, 0x79, PT ;  /* 0x000000790400780c */ /* 0x000fe20003f04270 */
[----:B------:R-:W-:Y:S01]  /*4d00*/  @P2 IMAD.MOV.U32 R4, RZ, RZ, R10 ;  /* 0x000000ffff042224 */ /* 0x000fe200078e000a */
[----:B------:R-:W-:Y:S02]  /*4d10*/  BSSY B1, `(.L_x_154) ;  /* 0x000000a000017945 */ /* 0x000fe40003800000 */
[----:B------:R-:W-:Y:S01]  /*4d20*/  FMUL R5, R5, R90 ;  /* 0x0000005a05057220 */ /* 0x000fe20000400000 */
[----:B------:R-:W-:-:S03]  /*4d30*/  ISETP.GT.AND P3, PT, R3, RZ, P0 ;  /* 0x000000ff0300720c */ /* 0x000fc60000764270 */
[----:B------:R-:W-:-:S05]  /*4d40*/  FFMA R5, R84, R23, R5 ;  /* 0x0000001754057223 */ /* 0x000fca0000000005 */
[----:B------:R-:W-:-:S04]  /*4d50*/  F2FP.F16.F32.PACK_AB R5, RZ, R5 ;  /* 0x00000005ff05723e */ /* 0x000fc800000000ff */
[----:B0-----:R-:W-:Y:S01]  /*4d60*/  PRMT R14, R5, 0x7610, R14 ;  /* 0x00007610050e7816 */ /* 0x001fe2000000000e */
[----:B------:R-:W-:-:S05]  /*4d70*/  @P2 IMAD.MOV.U32 R5, RZ, RZ, R11 ;  /* 0x000000ffff052224 */ /* 0x000fca00078e000b */
[----:B------:R0:W-:Y:S01]  /*4d80*/  @P2 STG.E.U16 desc[UR36][R4.64+0xf0], R14 ;  /* 0x0000f00e04002986 */ /* 0x0001e2000c101524 */
[----:B------:R-:W-:Y:S05]  /*4d90*/  @!P3 BRA `(.L_x_155) ;  /* 0x000000000004b947 */ /* 0x000fea0003800000 */
[----:B------:R0:W5:Y:S02]  /*4da0*/  LDG.E.LTC128B.U16 R24, desc[UR36][R6.64+0xf2] ;  /* 0x0000f22406187981 */ /* 0x000164000c1e1520 */
.L_x_155:
[----:B------:R-:W-:Y:S05]  /*4db0*/  BSYNC B1 ;  /* 0x0000000000017941 */ /* 0x000fea0003800000 */
.L_x_154:
        /* <DEDUP_REMOVED lines=9> */
.L_x_157:
[----:B------:R-:W-:Y:S05]  /*4e50*/  BSYNC B1 ;  /* 0x0000000000017941 */ /* 0x000fea0003800000 */
.L_x_156:
[----:B-----5:R-:W-:Y:S01]  /*4e60*/  HADD2.F32 R5, -RZ, R24.H0_H0 ;  /* 0x20000018ff057230 */ /* 0x020fe20000004100 */
[----:B------:R-:W-:Y:S01]  /*4e70*/  ISETP.GT.AND P0, PT, R3, 0x8, P0 ;  /* 0x000000080300780c */ /* 0x000fe20000704270 */
[----:B0-----:R-:W-:Y:S01]  /*4e80*/  @P1 IMAD.MOV.U32 R4, RZ, RZ, R12 ;  /* 0x000000ffff041224 */ /* 0x001fe200078e000c */
[----:B------:R-:W-:Y:S02]  /*4e90*/  BSSY B1, `(.L_x_158) ;  /* 0x0000009000017945 */ /* 0x000fe40003800000 */
[----:B------:R-:W-:-:S04]  /*4ea0*/  FMUL R5, R5, R90 ;  /* 0x0000005a05057220 */ /* 0x000fc80000400000 */
[----:B------:R-:W-:-:S05]  /*4eb0*/  FFMA R5, R86, R23, R5 ;  /* 0x0000001756057223 */ /* 0x000fca0000000005 */
[----:B------:R-:W-:-:S04]  /*4ec0*/  F2FP.F16.F32.PACK_AB R5, RZ, R5 ;  /* 0x00000005ff05723e */ /* 0x000fc800000000ff */
[----:B-1-3--:R-:W-:Y:S01]  /*4ed0*/  PRMT R6, R5, 0x7610, R6 ;  /* 0x0000761005067816 */ /* 0x00afe20000000006 */
[----:B------:R-:W-:-:S05]  /*4ee0*/  @P1 IMAD.MOV.U32 R5, RZ, RZ, R13 ;  /* 0x000000ffff051224 */ /* 0x000fca00078e000d */
[----:B------:R0:W-:Y:S01]  /*4ef0*/  @P1 STG.E.U16 desc[UR36][R4.64+0xf0], R6 ;  /* 0x0000f00604001986 */ /* 0x0001e2000c101524 */
[----:B------:R-:W-:Y:S05]  /*4f00*/  @!P0 BRA `(.L_x_159) ;  /* 0x0000000000048947 */ /* 0x000fea0003800000 */
[----:B------:R1:W5:Y:S02]  /*4f10*/  LDG.E.LTC128B.U16 R24, desc[UR36][R8.64+0xf2] ;  /* 0x0000f22408187981 */ /* 0x000364000c1e1520 */
.L_x_159:
[----:B------:R-:W-:Y:S05]  /*4f20*/  BSYNC B1 ;  /* 0x0000000000017941 */ /* 0x000fea0003800000 */
.L_x_158:
[----:B------:R-:W-:Y:S05]  /*4f30*/  @!P0 BRA `(.L_x_160) ;  /* 0x0000001000e88947 */ /* 0x000fea0003800000 */
[----:B-----5:R-:W-:-:S05]  /*4f40*/  HADD2.F32 R3, -RZ, R24.H0_H0 ;  /* 0x20000018ff037230 */ /* 0x020fca0000004100 */
[----:B0-----:R-:W-:-:S04]  /*4f50*/  FMUL R4, R3, R90 ;  /* 0x0000005a03047220 */ /* 0x001fc80000400000 */
[----:B------:R-:W-:-:S05]  /*4f60*/  FFMA R4, R87, R23, R4 ;  /* 0x0000001757047223 */ /* 0x000fca0000000004 */
[----:B------:R-:W-:-:S05]  /*4f70*/  F2FP.F16.F32.PACK_AB R4, RZ, R4 ;  /* 0x00000004ff04723e */ /* 0x000fca00000000ff */
[----:B------:R3:W-:Y:S01]  /*4f80*/  STG.E.U16 desc[UR36][R12.64+0xf2], R4 ;  /* 0x0000f2040c007986 */ /* 0x0007e2000c101524 */
[----:B------:R-:W-:Y:S05]  /*4f90*/  BRA `(.L_x_160) ;  /* 0x0000001000d07947 */ /* 0x000fea0003800000 */
.L_x_35:
[----:B------:R-:W-:Y:S01]  /*4fa0*/  ISETP.GT.AND P3, PT, R4, 0x1, PT ;  /* 0x000000010400780c */ /* 0x000fe20003f64270 */
[----:B------:R-:W-:Y:S01]  /*4fb0*/  ULDC.64 UR4, c[0x0][0x5c0] ;  /* 0x0001700000047ab9 */ /* 0x000fe20000000a00 */
[-C--:B------:R-:W-:Y:S01]  /*4fc0*/  FMUL R24, R24, R23.reuse ;  /* 0x0000001718187220 */ /* 0x080fe20000400000 */
[----:B------:R-:W-:Y:S01]  /*4fd0*/  LEA R6, P4, R106, UR4, 0x1 ;  /* 0x000000046a067c11 */ /* 0x000fe2000f8808ff */
[-C--:B------:R-:W-:Y:S01]  /*4fe0*/  FMUL R25, R25, R23.reuse ;  /* 0x0000001719197220 */ /* 0x080fe20000400000 */
[----:B------:R-:W-:Y:S01]  /*4ff0*/  ISETP.GT.AND P0, PT, R3, RZ, P3 ;  /* 0x000000ff0300720c */ /* 0x000fe20001f04270 */
[-C--:B------:R-:W-:Y:S01]  /*5000*/  FMUL R26, R26, R23.reuse ;  /* 0x000000171a1a7220 */ /* 0x080fe20000400000 */
[----:B------:R-:W-:Y:S01]  /*5010*/  F2FP.F16.F32.PACK_AB R24, RZ, R24 ;  /* 0x00000018ff18723e */ /* 0x000fe200000000ff */
[-C--:B------:R-:W-:Y:S01]  /*5020*/  FMUL R27, R27, R23.reuse ;  /* 0x000000171b1b7220 */ /* 0x080fe20000400000 */
[----:B------:R-:W-:Y:S01]  /*5030*/  LEA.HI.X R7, R106, UR5, R103, 0x1, P4 ;  /* 0x000000056a077c11 */ /* 0x000fe2000a0f0c67 */
[----:B------:R-:W-:Y:S01]  /*5040*/  FMUL R28, R28, R23 ;  /* 0x000000171c1c7220 */ /* 0x000fe20000400000 */
[----:B------:R-:W-:Y:S01]  /*5050*/  F2FP.F16.F32.PACK_AB R25, RZ, R25 ;  /* 0x00000019ff19723e */ /* 0x000fe200000000ff */
[-C--:B------:R-:W-:Y:S01]  /*5060*/  FMUL R29, R29, R23.reuse ;  /* 0x000000171d1d7220 */ /* 0x080fe20000400000 */
[----:B------:R-:W-:Y:S01]  /*5070*/  ISETP.GT.AND P2, PT, R3, 0x8, P2 ;  /* 0x000000080300780c */ /* 0x000fe20001744270 */
[----:B------:R-:W-:Y:S01]  /*5080*/  @P1 STG.E.U16 desc[UR36][R6.64], R24 ;  /* 0x0000001806001986 */ /* 0x000fe2000c101524 */
[----:B------:R-:W-:Y:S01]  /*5090*/  ISETP.GT.AND P1, PT, R4, 0x8, PT ;  /* 0x000000080400780c */ /* 0x000fe20003f24270 */
[-C--:B------:R-:W-:Y:S01]  /*50a0*/  FMUL R30, R30, R23.reuse ;  /* 0x000000171e1e7220 */ /* 0x080fe20000400000 */
[C---:B------:R-:W-:Y:S01]  /*50b0*/  SHF.L.U64.HI R5, R91.reuse, 0x1, R92 ;  /* 0x000000015b057819 */ /* 0x040fe2000001025c */
[----:B------:R-:W-:Y:S01]  /*50c0*/  @P0 STG.E.U16 desc[UR36][R6.64+0x2], R25 ;  /* 0x0000021906000986 */ /* 0x000fe2000c101524 */
[----:B------:R-:W-:Y:S01]  /*50d0*/  LEA R8, P5, R91, R6, 0x1 ;  /* 0x000000065b087211 */ /* 0x000fe200078a08ff */
[-C--:B------:R-:W-:Y:S01]  /*50e0*/  FMUL R31, R31, R23.reuse ;  /* 0x000000171f1f7220 */ /* 0x080fe20000400000 */
[----:B------:R-:W-:Y:S01]  /*50f0*/  ISETP.GT.AND P3, PT, R3, 0x8, P3 ;  /* 0x000000080300780c */ /* 0x000fe20001f64270 */
[-C--:B------:R-:W-:Y:S01]  /*5100*/  FMUL R32, R32, R23.reuse ;  /* 0x0000001720207220 */ /* 0x080fe20000400000 */
[----:B------:R-:W-:Y:S01]  /*5110*/  ISETP.GT.AND P0, PT, R4, 0x9, PT ;  /* 0x000000090400780c */ /* 0x000fe20003f04270 */
[----:B------:R-:W-:Y:S01]  /*5120*/  IMAD.X R9, R5, 0x1, R7, P5 ;  /* 0x0000000105097824 */ /* 0x000fe200028e0607 */
[----:B------:R-:W-:Y:S01]  /*5130*/  ISETP.GT.AND P4, PT, R3, RZ, P1 ;  /* 0x000000ff0300720c */ /* 0x000fe20000f84270 */
[-C--:B------:R-:W-:Y:S01]  /*5140*/  FMUL R33, R33, R23.reuse ;  /* 0x0000001721217220 */ /* 0x080fe20000400000 */
[----:B------:R-:W-:Y:S01]  /*5150*/  F2FP.F16.F32.PACK_AB R26, RZ, R26 ;  /* 0x0000001aff1a723e */ /* 0x000fe200000000ff */
[-C--:B------:R-:W-:Y:S01]  /*5160*/  FMUL R34, R34, R23.reuse ;  /* 0x0000001722227220 */ /* 0x080fe20000400000 */
[----:B------:R-:W-:Y:S01]  /*5170*/  ISETP.GT.AND P5, PT, R3, RZ, P0 ;  /* 0x000000ff0300720c */ /* 0x000fe200007a4270 */
[----:B------:R-:W-:Y:S01]  /*5180*/  FMUL R35, R35, R23 ;  /* 0x0000001723237220 */ /* 0x000fe20000400000 */
[----:B------:R-:W-:Y:S01]  /*5190*/  F2FP.F16.F32.PACK_AB R27, RZ, R27 ;  /* 0x0000001bff1b723e */ /* 0x000fe200000000ff */
[----:B------:R-:W-:Y:S01]  /*51a0*/  @P2 STG.E.U16 desc[UR36][R8.64], R26 ;  /* 0x0000001a08002986 */ /* 0x000fe2000c101524 */
[----:B------:R-:W-:Y:S01]  /*51b0*/  F2FP.F16.F32.PACK_AB R28, RZ, R28 ;  /* 0x0000001cff1c723e */ /* 0x000fe200000000ff */
[-C--:B------:R-:W-:Y:S01]  /*51c0*/  FMUL R36, R36, R23.reuse ;  /* 0x0000001724247220 */ /* 0x080fe20000400000 */
[----:B------:R-:W-:Y:S01]  /*51d0*/  ISETP.GT.AND P2, PT, R3, 0x8, P1 ;  /* 0x000000080300780c */ /* 0x000fe20000f44270 */
[----:B------:R-:W-:Y:S01]  /*51e0*/  @P3 STG.E.U16 desc[UR36][R8.64+0x2], R27 ;  /* 0x0000021b08003986 */ /* 0x000fe2000c101524 */
[----:B------:R-:W-:Y:S01]  /*51f0*/  ISETP.GT.AND P1, PT, R4, 0x10, PT ;  /* 0x000000100400780c */ /* 0x000fe20003f24270 */
[----:B------:R-:W-:Y:S01]  /*5200*/  FMUL R37, R37, R23 ;  /* 0x0000001725257220 */ /* 0x000fe20000400000 */
[----:B------:R-:W-:Y:S01]  /*5210*/  F2FP.F16.F32.PACK_AB R29, RZ, R29 ;  /* 0x0000001dff1d723e */ /* 0x000fe200000000ff */
[----:B------:R-:W-:Y:S01]  /*5220*/  @P4 STG.E.U16 desc[UR36][R6.64+0x10], R28 ;  /* 0x0000101c06004986 */ /* 0x000fe2000c101524 */
[C---:B------:R-:W-:Y:S01]  /*5230*/  ISETP.GT.AND P3, PT, R3.reuse, 0x8, P0 ;  /* 0x000000080300780c */ /* 0x040fe20000764270 */
[-C--:B------:R-:W-:Y:S01]  /*5240*/  FMUL R38, R38, R23.reuse ;  /* 0x0000001726267220 */ /* 0x080fe20000400000 */
[----:B------:R-:W-:Y:S01]  /*5250*/  ISETP.GT.AND P0, PT, R4, 0x11, PT ;  /* 0x000000110400780c */ /* 0x000fe20003f04270 */
[----:B------:R-:W-:Y:S01]  /*5260*/  @P5 STG.E.U16 desc[UR36][R6.64+0x12], R29 ;  /* 0x0000121d06005986 */ /* 0x000fe2000c101524 */
        /* <DEDUP_REMOVED lines=161> */
[----:B------:R-:W-:Y:S01]  /*5c80*/  FMUL R87, R87, R23 ;  /* 0x0000001757577220 */ /* 0x000fe20000400000 */
[----:B------:R-:W-:-:S02]  /*5c90*/  F2FP.F16.F32.PACK_AB R62, RZ, R62 ;  /* 0x0000003eff3e723e */ /* 0x000fc400000000ff */
[C---:B------:R-:W-:Y:S02]  /*5ca0*/  ISETP.GT.AND P5, PT, R3.reuse, RZ, P0 ;  /* 0x000000ff0300720c */ /* 0x040fe400007a4270 */
[----:B------:R-:W-:Y:S01]  /*5cb0*/  F2FP.F16.F32.PACK_AB R63, RZ, R63 ;  /* 0x0000003fff3f723e */ /* 0x000fe200000000ff */
[----:B------:R-:W-:Y:S01]  /*5cc0*/  @P2 STG.E.U16 desc[UR36][R8.64+0x90], R62 ;  /* 0x0000903e08002986 */ /* 0x000fe2000c101524 */
[----:B------:R-:W-:Y:S02]  /*5cd0*/  F2FP.F16.F32.PACK_AB R64, RZ, R64 ;  /* 0x00000040ff40723e */ /* 0x000fe400000000ff */
[C---:B------:R-:W-:Y:S01]  /*5ce0*/  ISETP.GT.AND P2, PT, R3.reuse, 0x8, P1 ;  /* 0x000000080300780c */ /* 0x040fe20000f44270 */
[----:B------:R-:W-:Y:S01]  /*5cf0*/  @P3 STG.E.U16 desc[UR36][R8.64+0x92], R63 ;  /* 0x0000923f08003986 */ /* 0x000fe2000c101524 */
[----:B------:R-:W-:Y:S02]  /*5d00*/  ISETP.GT.AND P1, PT, R4, 0x58, PT ;  /* 0x000000580400780c */ /* 0x000fe40003f24270 */
[----:B------:R-:W-:Y:S01]  /*5d10*/  F2FP.F16.F32.PACK_AB R65, RZ, R65 ;  /* 0x00000041ff41723e */ /* 0x000fe200000000ff */
[----:B------:R-:W-:Y:S01]  /*5d20*/  @P4 STG.E.U16 desc[UR36][R6.64+0xa0], R64 ;  /* 0x0000a04006004986 */ /* 0x000fe2000c101524 */
[----:B------:R-:W-:-:S02]  /*5d30*/  ISETP.GT.AND P3, PT, R3, 0x8, P0 ;  /* 0x000000080300780c */ /* 0x000fc40000764270 */
[----:B------:R-:W-:Y:S01]  /*5d40*/  ISETP.GT.AND P0, PT, R4, 0x59, PT ;  /* 0x000000590400780c */ /* 0x000fe20003f04270 */
[----:B------:R-:W-:Y:S01]  /*5d50*/  @P5 STG.E.U16 desc[UR36][R6.64+0xa2], R65 ;  /* 0x0000a24106005986 */ /* 0x000fe2000c101524 */
[C---:B------:R-:W-:Y:S02]  /*5d60*/  ISETP.GT.AND P4, PT, R3.reuse, RZ, P1 ;  /* 0x000000ff0300720c */ /* 0x040fe40000f84270 */
[----:B------:R-:W-:Y:S02]  /*5d70*/  F2FP.F16.F32.PACK_AB R66, RZ, R66 ;  /* 0x00000042ff42723e */ /* 0x000fe400000000ff */
[----:B------:R-:W-:Y:S02]  /*5d80*/  ISETP.GT.AND P5, PT, R3, RZ, P0 ;  /* 0x000000ff0300720c */ /* 0x000fe400007a4270 */
[----:B------:R-:W-:Y:S01]  /*5d90*/  F2FP.F16.F32.PACK_AB R67, RZ, R67 ;  /* 0x00000043ff43723e */ /* 0x000fe200000000ff */
[----:B------:R-:W-:Y:S01]  /*5da0*/  @P2 STG.E.U16 desc[UR36][R8.64+0xa0], R66 ;  /* 0x0000a04208002986 */ /* 0x000fe2000c101524 */
[----:B------:R-:W-:-:S02]  /*5db0*/  F2FP.F16.F32.PACK_AB R68, RZ, R68 ;  /* 0x00000044ff44723e */ /* 0x000fc400000000ff */
[C---:B------:R-:W-:Y:S01]  /*5dc0*/  ISETP.GT.AND P2, PT, R3.reuse, 0x8, P1 ;  /* 0x000000080300780c */ /* 0x040fe20000f44270 */
[----:B------:R-:W-:Y:S01]  /*5dd0*/  @P3 STG.E.U16 desc[UR36][R8.64+0xa2], R67 ;  /* 0x0000a24308003986 */ /* 0x000fe2000c101524 */
[C---:B------:R-:W-:Y:S02]  /*5de0*/  ISETP.GT.AND P1, PT, R4.reuse, 0x60, PT ;  /* 0x000000600400780c */ /* 0x040fe40003f24270 */
[----:B------:R-:W-:Y:S01]  /*5df0*/  F2FP.F16.F32.PACK_AB R69, RZ, R69 ;  /* 0x00000045ff45723e */ /* 0x000fe200000000ff */
[----:B------:R-:W-:Y:S01]  /*5e00*/  @P4 STG.E.U16 desc[UR36][R6.64+0xb0], R68 ;  /* 0x0000b04406004986 */ /* 0x000fe2000c101524 */
[C---:B------:R-:W-:Y:S02]  /*5e10*/  ISETP.GT.AND P3, PT, R3.reuse, 0x8, P0 ;  /* 0x000000080300780c */ /* 0x040fe40000764270 */
[----:B------:R-:W-:Y:S01]  /*5e20*/  ISETP.GT.AND P0, PT, R4, 0x61, PT ;  /* 0x000000610400780c */ /* 0x000fe20003f04270 */
[----:B------:R-:W-:Y:S01]  /*5e30*/  @P5 STG.E.U16 desc[UR36][R6.64+0xb2], R69 ;  /* 0x0000b24506005986 */ /* 0x000fe2000c101524 */
[----:B------:R-:W-:-:S02]  /*5e40*/  ISETP.GT.AND P4, PT, R3, RZ, P1 ;  /* 0x000000ff0300720c */ /* 0x000fc40000f84270 */
[C---:B------:R-:W-:Y:S02]  /*5e50*/  ISETP.GT.AND P5, PT, R3.reuse, RZ, P0 ;  /* 0x000000ff0300720c */ /* 0x040fe400007a4270 */
[----:B------:R-:W-:Y:S02]  /*5e60*/  F2FP.F16.F32.PACK_AB R70, RZ, R70 ;  /* 0x00000046ff46723e */ /* 0x000fe400000000ff */
[----:B------:R-:W-:Y:S02]  /*5e70*/  F2FP.F16.F32.PACK_AB R71, RZ, R71 ;  /* 0x00000047ff47723e */ /* 0x000fe400000000ff */
[----:B------:R-:W-:Y:S01]  /*5e80*/  F2FP.F16.F32.PACK_AB R72, RZ, R72 ;  /* 0x00000048ff48723e */ /* 0x000fe200000000ff */
[----:B------:R-:W-:Y:S01]  /*5e90*/  @P2 STG.E.U16 desc[UR36][R8.64+0xb0], R70 ;  /* 0x0000b04608002986 */ /* 0x000fe2000c101524 */
[----:B------:R-:W-:Y:S02]  /*5ea0*/  F2FP.F16.F32.PACK_AB R73, RZ, R73 ;  /* 0x00000049ff49723e */ /* 0x000fe400000000ff */
[C---:B------:R-:W-:Y:S01]  /*5eb0*/  ISETP.GT.AND P1, PT, R3.reuse, 0x8, P1 ;  /* 0x000000080300780c */ /* 0x040fe20000f24270 */
[----:B------:R-:W-:Y:S01]  /*5ec0*/  @P3 STG.E.U16 desc[UR36][R8.64+0xb2], R71 ;  /* 0x0000b24708003986 */ /* 0x000fe2000c101524 */
[----:B------:R-:W-:-:S02]  /*5ed0*/  ISETP.GT.AND P2, PT, R3, 0x8, P0 ;  /* 0x000000080300780c */ /* 0x000fc40000744270 */
[C---:B------:R-:W-:Y:S01]  /*5ee0*/  ISETP.GT.AND P0, PT, R4.reuse, 0x69, PT ;  /* 0x000000690400780c */ /* 0x040fe20003f04270 */
[----:B------:R-:W-:Y:S01]  /*5ef0*/  @P4 STG.E.U16 desc[UR36][R6.64+0xc0], R72 ;  /* 0x0000c04806004986 */ /* 0x000fe2000c101524 */
[----:B------:R-:W-:Y:S02]  /*5f00*/  ISETP.GT.AND P4, PT, R4, 0x68, PT ;  /* 0x000000680400780c */ /* 0x000fe40003f84270 */
[----:B------:R-:W-:Y:S01]  /*5f10*/  F2FP.F16.F32.PACK_AB R74, RZ, R74 ;  /* 0x0000004aff4a723e */ /* 0x000fe200000000ff */
[----:B------:R-:W-:Y:S01]  /*5f20*/  @P5 STG.E.U16 desc[UR36][R6.64+0xc2], R73 ;  /* 0x0000c24906005986 */ /* 0x000fe2000c101524 */
[C---:B------:R-:W-:Y:S02]  /*5f30*/  ISETP.GT.AND P5, PT, R3.reuse, RZ, P4 ;  /* 0x000000ff0300720c */ /* 0x040fe400027a4270 */
[----:B------:R-:W-:Y:S01]  /*5f40*/  ISETP.GT.AND P3, PT, R3, RZ, P0 ;  /* 0x000000ff0300720c */ /* 0x000fe20000764270 */
[----:B------:R-:W-:Y:S01]  /*5f50*/  @P1 STG.E.U16 desc[UR36][R8.64+0xc0], R74 ;  /* 0x0000c04a08001986 */ /* 0x000fe2000c101524 */
[----:B------:R-:W-:-:S02]  /*5f60*/  F2FP.F16.F32.PACK_AB R75, RZ, R75 ;  /* 0x0000004bff4b723e */ /* 0x000fc400000000ff */
[----:B------:R-:W-:Y:S02]  /*5f70*/  F2FP.F16.F32.PACK_AB R76, RZ, R76 ;  /* 0x0000004cff4c723e */ /* 0x000fe400000000ff */
[C---:B------:R-:W-:Y:S01]  /*5f80*/  ISETP.GT.AND P4, PT, R3.reuse, 0x8, P4 ;  /* 0x000000080300780c */ /* 0x040fe20002784270 */
[----:B------:R-:W-:Y:S01]  /*5f90*/  @P2 STG.E.U16 desc[UR36][R8.64+0xc2], R75 ;  /* 0x0000c24b08002986 */ /* 0x000fe2000c101524 */
[----:B------:R-:W-:Y:S02]  /*5fa0*/  F2FP.F16.F32.PACK_AB R77, RZ, R77 ;  /* 0x0000004dff4d723e */ /* 0x000fe400000000ff */
[C---:B------:R-:W-:Y:S01]  /*5fb0*/  ISETP.GT.AND P2, PT, R4.reuse, 0x71, PT ;  /* 0x000000710400780c */ /* 0x040fe20003f44270 */
[----:B------:R-:W-:Y:S01]  /*5fc0*/  @P5 STG.E.U16 desc[UR36][R6.64+0xd0], R76 ;  /* 0x0000d04c06005986 */ /* 0x000fe2000c101524 */
[----:B------:R-:W-:Y:S02]  /*5fd0*/  ISETP.GT.AND P5, PT, R3, 0x8, P0 ;  /* 0x000000080300780c */ /* 0x000fe400007a4270 */
[C---:B------:R-:W-:Y:S01]  /*5fe0*/  ISETP.GT.AND P1, PT, R4.reuse, 0x78, PT ;  /* 0x000000780400780c */ /* 0x040fe20003f24270 */
[----:B------:R-:W-:Y:S01]  /*5ff0*/  @P3 STG.E.U16 desc[UR36][R6.64+0xd2], R77 ;  /* 0x0000d24d06003986 */ /* 0x000fe2000c101524 */
[----:B------:R-:W-:-:S02]  /*6000*/  ISETP.GT.AND P3, PT, R4, 0x70, PT ;  /* 0x000000700400780c */ /* 0x000fc40003f64270 */
[----:B------:R-:W-:Y:S01]  /*6010*/  ISETP.GT.AND P0, PT, R4, 0x79, PT ;  /* 0x000000790400780c */ /* 0x000fe20003f04270 */
[----:B------:R-:W-:Y:S01]  /*6020*/  @P4 IMAD.MOV.U32 R4, RZ, RZ, R8 ;  /* 0x000000ffff044224 */ /* 0x000fe200078e0008 */
[----:B------:R-:W-:Y:S01]  /*6030*/  F2FP.F16.F32.PACK_AB R78, RZ, R78 ;  /* 0x0000004eff4e723e */ /* 0x000fe200000000ff */
[----:B------:R-:W-:Y:S01]  /*6040*/  @P4 IMAD.MOV.U32 R5, RZ, RZ, R9 ;  /* 0x000000ffff054224 */ /* 0x000fe200078e0009 */
[----:B------:R-:W-:Y:S02]  /*6050*/  F2FP.F16.F32.PACK_AB R79, RZ, R79 ;  /* 0x0000004fff4f723e */ /* 0x000fe400000000ff */
[----:B------:R-:W-:Y:S02]  /*6060*/  F2FP.F16.F32.PACK_AB R80, RZ, R80 ;  /* 0x00000050ff50723e */ /* 0x000fe400000000ff */
[----:B------:R0:W-:Y:S01]  /*6070*/  @P4 STG.E.U16 desc[UR36][R4.64+0xd0], R78 ;  /* 0x0000d04e04004986 */ /* 0x0001e2000c101524 */
[----:B------:R-:W-:Y:S02]  /*6080*/  ISETP.GT.AND P4, PT, R3, RZ, P2 ;  /* 0x000000ff0300720c */ /* 0x000fe40001784270 */
[----:B------:R-:W-:-:S02]  /*6090*/  F2FP.F16.F32.PACK_AB R81, RZ, R81 ;  /* 0x00000051ff51723e */ /* 0x000fc400000000ff */
[----:B------:R-:W-:Y:S02]  /*60a0*/  ISETP.GT.AND P2, PT, R3, 0x8, P2 ;  /* 0x000000080300780c */ /* 0x000fe40001744270 */
[----:B------:R-:W-:Y:S02]  /*60b0*/  F2FP.F16.F32.PACK_AB R82, RZ, R82 ;  /* 0x00000052ff52723e */ /* 0x000fe400000000ff */
[----:B------:R-:W-:Y:S02]  /*60c0*/  F2FP.F16.F32.PACK_AB R83, RZ, R83 ;  /* 0x00000053ff53723e */ /* 0x000fe400000000ff */
[----:B------:R-:W-:Y:S01]  /*60d0*/  F2FP.F16.F32.PACK_AB R84, RZ, R84 ;  /* 0x00000054ff54723e */ /* 0x000fe200000000ff */
[----:B0-----:R-:W-:Y:S01]  /*60e0*/  @P5 IMAD.MOV.U32 R4, RZ, RZ, R8 ;  /* 0x000000ffff045224 */ /* 0x001fe200078e0008 */
[----:B------:R-:W-:Y:S01]  /*60f0*/  F2FP.F16.F32.PACK_AB R85, RZ, R85 ;  /* 0x00000055ff55723e */ /* 0x000fe200000000ff */
[----:B------:R-:W-:Y:S01]  /*6100*/  @P5 IMAD.MOV.U32 R5, RZ, RZ, R9 ;  /* 0x000000ffff055224 */ /* 0x000fe200078e0009 */
[----:B------:R-:W-:-:S02]  /*6110*/  F2FP.F16.F32.PACK_AB R86, RZ, R86 ;  /* 0x00000056ff56723e */ /* 0x000fc400000000ff */
[----:B------:R-:W-:Y:S02]  /*6120*/  F2FP.F16.F32.PACK_AB R87, RZ, R87 ;  /* 0x00000057ff57723e */ /* 0x000fe400000000ff */
[----:B------:R0:W-:Y:S01]  /*6130*/  @P5 STG.E.U16 desc[UR36][R4.64+0xd2], R79 ;  /* 0x0000d24f04005986 */ /* 0x0001e2000c101524 */
[C---:B------:R-:W-:Y:S02]  /*6140*/  ISETP.GT.AND P5, PT, R3.reuse, RZ, P3 ;  /* 0x000000ff0300720c */ /* 0x040fe40001fa4270 */
[----:B------:R-:W-:-:S11]  /*6150*/  ISETP.GT.AND P3, PT, R3, 0x8, P3 ;  /* 0x000000080300780c */ /* 0x000fd60001f64270 */
[----:B0-----:R-:W-:Y:S02]  /*6160*/  @P5 IMAD.MOV.U32 R4, RZ, RZ, R6 ;  /* 0x000000ffff045224 */ /* 0x001fe400078e0006 */
[----:B------:R-:W-:-:S05]  /*6170*/  @P5 IMAD.MOV.U32 R5, RZ, RZ, R7 ;  /* 0x000000ffff055224 */ /* 0x000fca00078e0007 */
[----:B------:R0:W-:Y:S01]  /*6180*/  @P5 STG.E.U16 desc[UR36][R4.64+0xe0], R80 ;  /* 0x0000e05004005986 */ /* 0x0001e2000c101524 */
[C---:B------:R-:W-:Y:S02]  /*6190*/  ISETP.GT.AND P5, PT, R3.reuse, RZ, P0 ;  /* 0x000000ff0300720c */ /* 0x040fe400007a4270 */
[----:B------:R-:W-:Y:S01]  /*61a0*/  ISETP.GT.AND P0, PT, R3, 0x8, P0 ;  /* 0x000000080300780c */ /* 0x000fe20000704270 */
[----:B0-----:R-:W-:Y:S02]  /*61b0*/  @P4 IMAD.MOV.U32 R4, RZ, RZ, R6 ;  /* 0x000000ffff044224 */ /* 0x001fe400078e0006 */
[----:B------:R-:W-:-:S05]  /*61c0*/  @P4 IMAD.MOV.U32 R5, RZ, RZ, R7 ;  /* 0x000000ffff054224 */ /* 0x000fca00078e0007 */
[----:B------:R0:W-:Y:S01]  /*61d0*/  @P4 STG.E.U16 desc[UR36][R4.64+0xe2], R81 ;  /* 0x0000e25104004986 */ /* 0x0001e2000c101524 */
[C---:B------:R-:W-:Y:S02]  /*61e0*/  ISETP.GT.AND P4, PT, R3.reuse, RZ, P1 ;  /* 0x000000ff0300720c */ /* 0x040fe40000f84270 */
[----:B------:R-:W-:Y:S01]  /*61f0*/  ISETP.GT.AND P1, PT, R3, 0x8, P1 ;  /* 0x000000080300780c */ /* 0x000fe20000f24270 */
[----:B0-----:R-:W-:Y:S02]  /*6200*/  @P3 IMAD.MOV.U32 R4, RZ, RZ, R8 ;  /* 0x000000ffff043224 */ /* 0x001fe400078e0008 */
[----:B------:R-:W-:-:S05]  /*6210*/  @P3 IMAD.MOV.U32 R5, RZ, RZ, R9 ;  /* 0x000000ffff053224 */ /* 0x000fca00078e0009 */
[----:B------:R0:W-:Y:S02]  /*6220*/  @P3 STG.E.U16 desc[UR36][R4.64+0xe0], R82 ;  /* 0x0000e05204003986 */ /* 0x0001e4000c101524 */
[----:B0-----:R-:W-:Y:S02]  /*6230*/  @P2 IMAD.MOV.U32 R4, RZ, RZ, R8 ;  /* 0x000000ffff042224 */ /* 0x001fe400078e0008 */
[----:B------:R-:W-:-:S05]  /*6240*/  @P2 IMAD.MOV.U32 R5, RZ, RZ, R9 ;  /* 0x000000ffff052224 */ /* 0x000fca00078e0009 */
[----:B------:R0:W-:Y:S02]  /*6250*/  @P2 STG.E.U16 desc[UR36][R4.64+0xe2], R83 ;  /* 0x0000e25304002986 */ /* 0x0001e4000c101524 */
[----:B0-----:R-:W-:Y:S02]  /*6260*/  @P4 IMAD.MOV.U32 R4, RZ, RZ, R6 ;  /* 0x000000ffff044224 */ /* 0x001fe400078e0006 */
[----:B------:R-:W-:-:S05]  /*6270*/  @P4 IMAD.MOV.U32 R5, RZ, RZ, R7 ;  /* 0x000000ffff054224 */ /* 0x000fca00078e0007 */
[----:B------:R0:W-:Y:S04]  /*6280*/  @P4 STG.E.U16 desc[UR36][R4.64+0xf0], R84 ;  /* 0x0000f05404004986 */ /* 0x0001e8000c101524 */
[----:B------:R1:W-:Y:S01]  /*6290*/  @P5 STG.E.U16 desc[UR36][R6.64+0xf2], R85 ;  /* 0x0000f25506005986 */ /* 0x0003e2000c101524 */
[----:B0-----:R-:W-:Y:S02]  /*62a0*/  @P1 IMAD.MOV.U32 R4, RZ, RZ, R8 ;  /* 0x000000ffff041224 */ /* 0x001fe400078e0008 */
[----:B------:R-:W-:-:S05]  /*62b0*/  @P1 IMAD.MOV.U32 R5, RZ, RZ, R9 ;  /* 0x000000ffff051224 */ /* 0x000fca00078e0009 */
[----:B------:R1:W-:Y:S04]  /*62c0*/  @P1 STG.E.U16 desc[UR36][R4.64+0xf0], R86 ;  /* 0x0000f05604001986 */ /* 0x0003e8000c101524 */
[----:B------:R1:W-:Y:S02]  /*62d0*/  @P0 STG.E.U16 desc[UR36][R8.64+0xf2], R87 ;  /* 0x0000f25708000986 */ /* 0x0003e4000c101524 */
.L_x_160:
[----:B------:R-:W-:Y:S05]  /*62e0*/  BSYNC B0 ;  /* 0x0000000000007941 */ /* 0x000fea0003800000 */
.L_x_34:
[----:B------:R-:W-:Y:S01]  /*62f0*/  IADD3 R16, P0, R16, UR38, RZ ;  /* 0x0000002610107c10 */ /* 0x000fe2000ff1e0ff */
[----:B------:R-:W-:Y:S01]  /*6300*/  ULDC.64 UR4, c[0x0][0x650] ;  /* 0x0001940000047ab9 */ /* 0x000fe20000000a00 */
[----:B------:R-:W-:Y:S01]  /*6310*/  PRMT R3, RZ, 0x7610, R3 ;  /* 0x00007610ff037816 */ /* 0x000fe20000000003 */
[----:B------:R-:W-:Y:S01]  /*6320*/  IMAD.MOV.U32 R100, RZ, RZ, -0x1 ;  /* 0xffffffffff647424 */ /* 0x000fe200078e00ff */
[----:B------:R-:W-:Y:S01]  /*6330*/  IADD3.X R17, R17, UR41, RZ, P0, !PT ;  /* 0x0000002911117c10 */ /* 0x000fe200087fe4ff */
[----:B------:R-:W-:Y:S01]  /*6340*/  IMAD.MOV.U32 R101, RZ, RZ, -0x1 ;  /* 0xffffffffff657424 */ /* 0x000fe200078e00ff */
[----:B------:R-:W-:-:S04]  /*6350*/  ISETP.GE.U32.AND P0, PT, R16, UR4, PT ;  /* 0x0000000410007c0c */ /* 0x000fc8000bf06070 */
[----:B------:R-:W-:-:S13]  /*6360*/  ISETP.GE.U32.AND.EX P0, PT, R17, UR5, PT, P0 ;  /* 0x0000000511007c0c */ /* 0x000fda000bf06100 */
[----:B------:R-:W-:Y:S05]  /*6370*/  @P0 BRA `(.L_x_161) ;  /* 0x00000004004c0947 */ /* 0x000fea0003800000 */
[----:B------:R-:W0:Y:S01]  /*6380*/  LDC.64 R10, c[0x0][0x628] ;  /* 0x00018a00ff0a7b82 */ /* 0x000e220000000a00 */
[----:B---3--:R-:W3:Y:S01]  /*6390*/  S2R R12, SR_CTAID.X ;  /* 0x00000000000c7919 */ /* 0x008ee20000002500 */
[----:B-12-4-:R-:W-:Y:S02]  /*63a0*/  IMAD.MOV.U32 R8, RZ, RZ, R16 ;  /* 0x000000ffff087224 */ /* 0x016fe400078e0010 */
[----:B------:R-:W-:Y:S01]  /*63b0*/  IMAD.MOV.U32 R9, RZ, RZ, R17 ;  /* 0x000000ffff097224 */ /* 0x000fe200078e0011 */
[----:B------:R-:W1:Y:S03]  /*63c0*/  S2R R20, SR_CTAID.Y ;  /* 0x0000000000147919 */ /* 0x000e660000002600 */
[----:B------:R-:W2:Y:S08]  /*63d0*/  LDC R0, c[0x0][0x630] ;  /* 0x00018c00ff007b82 */ /* 0x000eb00000000800 */
[----:B------:R-:W4:Y:S01]  /*63e0*/  LDC.64 R14, c[0x0][0x620] ;  /* 0x00018800ff0e7b82 */ /* 0x000f220000000a00 */
[----:B0-----:R-:W-:-:S04]  /*63f0*/  ISETP.NE.U32.AND P0, PT, R10, RZ, PT ;  /* 0x000000ff0a00720c */ /* 0x001fc80003f05070 */
[----:B------:R-:W-:-:S13]  /*6400*/  ISETP.NE.AND.EX P0, PT, R11, RZ, PT, P0 ;  /* 0x000000ff0b00720c */ /* 0x000fda0003f05300 */
[----:B-1234-:R-:W-:Y:S05]  /*6410*/  @!P0 BRA `(.L_x_162) ;  /* 0x0000000000288947 */ /* 0x01efea0003800000 */
        /* <DEDUP_REMOVED lines=10> */
.L_x_162:
[-CC-:B------:R-:W-:Y:S01]  /*64c0*/  SHF.R.U64 R101, R8, R0.reuse, R9.reuse ;  /* 0x0000000008657219 */ /* 0x180fe20000001209 */
[----:B------:R-:W0:Y:S01]  /*64d0*/  LDC.64 R26, c[0x0][0x640] ;  /* 0x00019000ff1a7b82 */ /* 0x000e220000000a00 */
[----:B------:R-:W-:Y:S01]  /*64e0*/  SHF.R.U32.HI R0, RZ, R0, R9 ;  /* 0x00000000ff007219 */ /* 0x000fe20000011609 */
[----:B------:R-:W-:Y:S01]  /*64f0*/  ULDC UR4, c[0x0][0x150] ;  /* 0x0000540000047ab9 */ /* 0x000fe20000000800 */
[----:B------:R-:W-:Y:S02]  /*6500*/  IADD3 R3, P0, RZ, -R101, RZ ;  /* 0x80000065ff037210 */ /* 0x000fe40007f1e0ff */
[----:B------:R-:W-:-:S03]  /*6510*/  I2FP.F32.U32 R7, R12 ;  /* 0x0000000c00077245 */ /* 0x000fc60000201000 */
[----:B------:R-:W1:Y:S01]  /*6520*/  LDC R6, c[0x0][0x618] ;  /* 0x00018600ff067b82 */ /* 0x000e620000000800 */
[----:B------:R-:W-:Y:S02]  /*6530*/  IMAD.X R5, RZ, RZ, ~R0, P0 ;  /* 0x000000ffff057224 */ /* 0x000fe400000e0e00 */
[----:B------:R-:W-:Y:S01]  /*6540*/  FMUL R7, R7, UR4 ;  /* 0x0000000407077c20 */ /* 0x000fe20008400000 */
[----:B------:R-:W-:Y:S01]  /*6550*/  ULDC UR4, c[0x0][0x154] ;  /* 0x0000550000047ab9 */ /* 0x000fe20000000800 */
[-C--:B------:R-:W-:Y:S02]  /*6560*/  IMAD R0, R5, R14.reuse, RZ ;  /* 0x0000000e05007224 */ /* 0x080fe400078e02ff */
[C---:B------:R-:W-:Y:S01]  /*6570*/  IMAD.WIDE.U32 R4, R3.reuse, R14, R16 ;  /* 0x0000000e03047225 */ /* 0x040fe200078e0010 */
[----:B------:R-:W2:Y:S01]  /*6580*/  LDC R8, c[0x0][0x608] ;  /* 0x00018200ff087b82 */ /* 0x000ea20000000800 */
[----:B------:R-:W3:Y:S02]  /*6590*/  F2I.U32.TRUNC.NTZ R7, R7 ;  /* 0x0000000700077305 */ /* 0x000ee4000020f000 */
[----:B------:R-:W-:Y:S01]  /*65a0*/  IMAD R3, R3, R15, R0 ;  /* 0x0000000f03037224 */ /* 0x000fe200078e0200 */
[----:B------:R-:W-:-:S03]  /*65b0*/  I2FP.F32.U32 R0, R20 ;  /* 0x0000001400007245 */ /* 0x000fc60000201000 */
[----:B------:R-:W-:Y:S01]  /*65c0*/  IMAD.IADD R3, R5, 0x1, R3 ;  /* 0x0000000105037824 */ /* 0x000fe200078e0203 */
[----:B------:R-:W4:Y:S01]  /*65d0*/  LDC R11, c[0x0][0x658] ;  /* 0x00019600ff0b7b82 */ /* 0x000f220000000800 */
[----:B0-----:R-:W-:-:S04]  /*65e0*/  ISETP.NE.U32.AND P0, PT, R26, RZ, PT ;  /* 0x000000ff1a00720c */ /* 0x001fc80003f05070 */
[----:B------:R-:W-:-:S03]  /*65f0*/  ISETP.NE.AND.EX P0, PT, R27, RZ, PT, P0 ;  /* 0x000000ff1b00720c */ /* 0x000fc60003f05300 */
[----:B------:R-:W0:Y:S01]  /*6600*/  LDC R9, c[0x0][0x144] ;  /* 0x00005100ff097b82 */ /* 0x000e220000000800 */
[-C--:B-1----:R-:W-:Y:S01]  /*6610*/  SHF.R.U64 R10, R4, R6.reuse, R3 ;  /* 0x00000006040a7219 */ /* 0x082fe20000001203 */
[----:B---3--:R-:W-:Y:S01]  /*6620*/  IMAD.MOV R7, RZ, RZ, -R7 ;  /* 0x000000ffff077224 */ /* 0x008fe200078e0a07 */
[----:B------:R-:W-:Y:S01]  /*6630*/  SHF.R.U32.HI R3, RZ, R6, R3 ;  /* 0x00000006ff037219 */ /* 0x000fe20000011603 */
[----:B------:R-:W-:-:S04]  /*6640*/  FMUL R6, R0, UR4 ;  /* 0x0000000400067c20 */ /* 0x000fc80008400000 */
[----:B------:R-:W1:Y:S01]  /*6650*/  LDC R21, c[0x0][0x148] ;  /* 0x00005200ff157b82 */ /* 0x000e620000000800 */
[----:B------:R3:W0:Y:S01]  /*6660*/  F2I.U32.TRUNC.NTZ R14, R6 ;  /* 0x00000006000e7305 */ /* 0x000622000020f000 */
[-CC-:B--2---:R-:W-:Y:S02]  /*6670*/  SHF.R.U64 R13, R10, R8.reuse, R3.reuse ;  /* 0x000000080a0d7219 */ /* 0x184fe40000001203 */
[----:B------:R-:W-:-:S04]  /*6680*/  SHF.R.U32.HI R0, RZ, R8, R3 ;  /* 0x00000008ff007219 */ /* 0x000fc80000011603 */
[----:B-----5:R-:W2:Y:S01]  /*6690*/  LDC R24, c[0x0][0x648] ;  /* 0x00019200ff187b82 */ /* 0x020ea20000000800 */
[-CC-:B----4-:R-:W-:Y:S02]  /*66a0*/  SHF.R.U64 R15, R13, R11.reuse, R0.reuse ;  /* 0x0000000b0d0f7219 */ /* 0x190fe40000001200 */
[----:B------:R-:W-:-:S03]  /*66b0*/  SHF.R.U32.HI R5, RZ, R11, R0 ;  /* 0x0000000bff057219 */ /* 0x000fc60000011600 */
[----:B------:R-:W-:Y:S02]  /*66c0*/  IMAD.MOV.U32 R4, RZ, RZ, R15 ;  /* 0x000000ffff047224 */ /* 0x000fe400078e000f */
[----:B------:R-:W4:Y:S01]  /*66d0*/  LDC R28, c[0x0][0x638] ;  /* 0x00018e00ff1c7b82 */ /* 0x000f220000000800 */
[----:B0-----:R-:W-:-:S07]  /*66e0*/  IMAD R25, R9, R7, R12 ;  /* 0x0000000709197224 */ /* 0x001fce00078e020c */
[----:B------:R-:W0:Y:S08]  /*66f0*/  LDC R29, c[0x0][0x610] ;  /* 0x00018400ff1d7b82 */ /* 0x000e300000000800 */
[----:B------:R-:W0:Y:S01]  /*6700*/  LDC R30, c[0x0][0x600] ;  /* 0x00018000ff1e7b82 */ /* 0x000e220000000800 */
[----:B-123--:R-:W-:Y:S05]  /*6710*/  @!P0 BRA `(.L_x_163) ;  /* 0x0000000000288947 */ /* 0x00efea0003800000 */
[----:B------:R-:W1:Y:S02]  /*6720*/  LDC R0, c[0x0][0x64c] ;  /* 0x00019300ff007b82 */ /* 0x000e640000000800 */
[----:B-1----:R-:W-:-:S05]  /*6730*/  IADD3 R3, P0, R15, R0, RZ ;  /* 0x000000000f037210 */ /* 0x002fca0007f1e0ff */
        /* <DEDUP_REMOVED lines=8> */
.L_x_163:
[----:B------:R-:W-:Y:S01]  /*67c0*/  ISETP.NE.AND P0, PT, R2, 0x1, PT ;  /* 0x000000010200780c */ /* 0x000fe20003f05270 */
[----:B------:R-:W-:Y:S01]  /*67d0*/  IMAD.MOV R14, RZ, RZ, -R14 ;  /* 0x000000ffff0e7224 */ /* 0x000fe200078e0a0e */
[----:B------:R-:W-:Y:S02]  /*67e0*/  SHF.R.U64 R3, R4, R24, R5 ;  /* 0x0000001804037219 */ /* 0x000fe40000001205 */
[----:B------:R-:W-:Y:S02]  /*67f0*/  LOP3.LUT R0, R13, R98, RZ, 0xc0, !PT ;  /* 0x000000620d007212 */ /* 0x000fe400078ec0ff */
[----:B------:R-:W-:Y:S01]  /*6800*/  LOP3.LUT R10, R10, R97, RZ, 0xc0, !PT ;  /* 0x000000610a0a7212 */ /* 0x000fe200078ec0ff */
[----:B------:R-:W-:Y:S02]  /*6810*/  IMAD.MOV R4, RZ, RZ, -R3 ;  /* 0x000000ffff047224 */ /* 0x000fe400078e0a03 */
[----:B------:R-:W-:Y:S02]  /*6820*/  IMAD R0, R93, R3, R0 ;  /* 0x000000035d007224 */ /* 0x000fe400078e0200 */
[----:B----4-:R-:W-:-:S02]  /*6830*/  IMAD R3, R4, R28, R15 ;  /* 0x0000001c04037224 */ /* 0x010fc400078e020f */
[----:B------:R-:W-:Y:S02]  /*6840*/  @P0 IMAD R25, R21, R14, R20 ;  /* 0x0000000e15190224 */ /* 0x000fe400078e0214 */
[----:B0-----:R-:W-:Y:S02]  /*6850*/  IMAD R5, R3, R30, R10 ;  /* 0x0000001e03057224 */ /* 0x001fe400078e020a */
[----:B------:R-:W-:Y:S02]  /*6860*/  IMAD R0, R0, R29, R25 ;  /* 0x0000001d00007224 */ /* 0x000fe400078e0219 */
[----:B------:R-:W-:-:S03]  /*6870*/  IMAD.MOV.U32 R4, RZ, RZ, 0x1 ;  /* 0x00000001ff047424 */ /* 0x000fc600078e00ff */
[----:B------:R-:W-:Y:S02]  /*6880*/  SEL R100, R5, R0, !P0 ;  /* 0x0000000005647207 */ /* 0x000fe40004000000 */
[----:B------:R-:W-:Y:S02]  /*6890*/  PRMT R3, R4, 0x7610, R3 ;  /* 0x0000761004037816 */ /* 0x000fe40000000003 */
[----:B------:R-:W-:-:S07]  /*68a0*/  SEL R0, R0, R5, !P0 ;  /* 0x0000000500007207 */ /* 0x000fce0004000000 */
.L_x_161:
[----:B------:R-:W-:Y:S01]  /*68b0*/  UIMAD.WIDE.U32 UR4, UR42, 0x24924925, URZ ;  /* 0x249249252a0478a5 */ /* 0x000fe2000f8e003f */
[----:B------:R-:W-:Y:S01]  /*68c0*/  LOP3.LUT P0, RZ, R3, 0xff, RZ, 0xc0, !PT ;  /* 0x000000ff03ff7812 */ /* 0x000fe2000780c0ff */
[----:B------:R-:W-:Y:S02]  /*68d0*/  IMAD.MOV.U32 R103, RZ, RZ, R0 ;  /* 0x000000ffff677224 */ /* 0x000fe400078e0000 */
[----:B------:R-:W-:-:S04]  /*68e0*/  UIADD3 UR4, UR42, -UR5, URZ ;  /* 0x800000052a047290 */ /* 0x000fc8000fffe03f */
[----:B------:R-:W-:-:S04]  /*68f0*/  ULEA.HI UR4, UR4, UR5, URZ, 0x1f ;  /* 0x0000000504047291 */ /* 0x000fc8000f8ff83f */
[----:B------:R-:W-:-:S04]  /*6900*/  USHF.R.U32.HI UR4, URZ, 0x2, UR4 ;  /* 0x000000023f047899 */ /* 0x000fc80008011604 */
[----:B------:R-:W-:Y:S01]  /*6910*/  UIMAD UR42, UR4, -0x7, UR42 ;  /* 0xfffffff9042a78a4 */ /* 0x000fe2000f8e022a */
[----:B------:R-:W-:Y:S11]  /*6920*/  @P0 BRA `(.L_x_164) ;  /* 0xffffffa800f40947 */ /* 0x000ff6000383ffff */
[----:B------:R-:W-:Y:S05]  /*6930*/  EXIT ;  /* 0x000000000000794d */ /* 0x000fea0003800000 */
.L_x_7:
        /* <DEDUP_REMOVED lines=26> */
.L_x_166:
[----:B------:R-:W0:Y:S01]  /*6ae0*/  LDC.64 R28, c[0x0][0x640] ;  /* 0x00019000ff1c7b82 */ /* 0x000e220000000a00 */
[-CC-:B------:R-:W-:Y:S01]  /*6af0*/  SHF.R.U64 R21, R14, R8.reuse, R15.reuse ;  /* 0x000000080e157219 */ /* 0x180fe2000000120f */
[----:B------:R-:W-:Y:S01]  /*6b00*/  IMAD.MOV.U32 R31, RZ, RZ, 0x1 ;  /* 0x00000001ff1f7424 */ /* 0x000fe200078e00ff */
[----:B------:R-:W-:Y:S02]  /*6b10*/  SHF.R.U32.HI R7, RZ, R8, R15 ;  /* 0x00000008ff077219 */ /* 0x000fe4000001160f */
[----:B------:R-:W-:-:S03]  /*6b20*/  IADD3 R13, P0, RZ, -R21, RZ ;  /* 0x80000015ff0d7210 */ /* 0x000fc60007f1e0ff */
[----:B------:R-:W1:Y:S02]  /*6b30*/  LDC R12, c[0x0][0x618] ;  /* 0x00018600ff0c7b82 */ /* 0x000e640000000800 */
[----:B------:R-:W-:Y:S02]  /*6b40*/  IMAD.X R7, RZ, RZ, ~R7, P0 ;  /* 0x000000ffff077224 */ /* 0x000fe400000e0e07 */
[----:B------:R-:W-:-:S04]  /*6b50*/  IMAD.WIDE.U32 R10, R13, R24, R16 ;  /* 0x000000180d0a7225 */ /* 0x000fc800078e0010 */
[----:B------:R-:W2:Y:S01]  /*6b60*/  LDC R14, c[0x0][0x608] ;  /* 0x00018200ff0e7b82 */ /* 0x000ea20000000800 */
[----:B------:R-:W-:-:S04]  /*6b70*/  IMAD R8, R7, R24, RZ ;  /* 0x0000001807087224 */ /* 0x000fc800078e02ff */
[----:B------:R-:W-:-:S03]  /*6b80*/  IMAD R7, R13, R25, R8 ;  /* 0x000000190d077224 */ /* 0x000fc600078e0208 */
[----:B------:R-:W3:Y:S01]  /*6b90*/  LDC R26, c[0x0][0x658] ;  /* 0x00019600ff1a7b82 */ /* 0x000ee20000000800 */
[----:B------:R-:W-:Y:S01]  /*6ba0*/  IMAD.IADD R7, R11, 0x1, R7 ;  /* 0x000000010b077824 */ /* 0x000fe200078e0207 */
[----:B0-----:R-:W-:Y:S01]  /*6bb0*/  ISETP.NE.U32.AND P0, PT, R28, RZ, PT ;  /* 0x000000ff1c00720c */ /* 0x001fe20003f05070 */
[----:B------:R-:W-:-:S03]  /*6bc0*/  IMAD.MOV.U32 R11, RZ, RZ, -0x1 ;  /* 0xffffffffff0b7424 */ /* 0x000fc600078e00ff */
        /* <DEDUP_REMOVED lines=8> */
[-C--:B---3--:R-:W-:Y:S02]  /*6c50*/  SHF.L.U32 R10, R11, R26.reuse, RZ ;  /* 0x0000001a0b0a7219 */ /* 0x088fe400000006ff */
[--C-:B------:R-:W-:Y:S02]  /*6c60*/  SHF.R.U64 R24, R22, R26, R7.reuse ;  /* 0x0000001a16187219 */ /* 0x100fe40000001207 */
[----:B------:R-:W-:Y:S02]  /*6c70*/  LOP3.LUT R33, RZ, R10, RZ, 0x33, !PT ;  /* 0x0000000aff217212 */ /* 0x000fe400078e33ff */
[----:B------:R-:W-:Y:S01]  /*6c80*/  SHF.R.U32.HI R11, RZ, R26, R7 ;  /* 0x0000001aff0b7219 */ /* 0x000fe20000011607 */
[----:B------:R-:W3:Y:S01]  /*6c90*/  LDC R30, c[0x0][0x610] ;  /* 0x00018400ff1e7b82 */ /* 0x000ee20000000800 */
[----:B------:R-:W-:Y:S01]  /*6ca0*/  IMAD.MOV.U32 R10, RZ, RZ, R24 ;  /* 0x000000ffff0a7224 */ /* 0x000fe200078e0018 */
[----:B------:R-:W-:Y:S06]  /*6cb0*/  @!P0 BRA `(.L_x_167) ;  /* 0x0000000000288947 */ /* 0x000fec0003800000 */
        /* <DEDUP_REMOVED lines=10> */
.L_x_167:
[----:B------:R-:W-:Y:S02]  /*6d60*/  ISETP.NE.AND P0, PT, R2, 0x1, PT ;  /* 0x000000010200780c */ /* 0x000fe40003f05270 */
[----:B-1----:R-:W-:Y:S01]  /*6d70*/  SHF.R.U64 R8, R10, R8, R11 ;  /* 0x000000080a087219 */ /* 0x002fe2000000120b */
[----:B0-----:R-:W-:Y:S01]  /*6d80*/  VIADD R11, R25, 0xffffffff ;  /* 0xffffffff190b7836 */ /* 0x001fe20000000000 */
[----:B------:R-:W-:Y:S02]  /*6d90*/  SHF.L.U32 R31, R31, R26, RZ ;  /* 0x0000001a1f1f7219 */ /* 0x000fe400000006ff */
[----:B------:R-:W-:Y:S01]  /*6da0*/  LOP3.LUT R5, R22, R33, RZ, 0xc0, !PT ;  /* 0x0000002116057212 */ /* 0x000fe200078ec0ff */
[----:B------:R-:W-:-:S04]  /*6db0*/  IMAD.MOV R7, RZ, RZ, -R8 ;  /* 0x000000ffff077224 */ /* 0x000fc800078e0a08 */
[----:B------:R-:W-:Y:S02]  /*6dc0*/  IMAD R5, R31, R8, R5 ;  /* 0x000000081f057224 */ /* 0x000fe400078e0205 */
[----:B------:R-:W-:Y:S01]  /*6dd0*/  @P0 IMAD R6, R9, R23, R4 ;  /* 0x0000001709060224 */ /* 0x000fe200078e0204 */
[----:B------:R-:W-:Y:S01]  /*6de0*/  LOP3.LUT R9, R20, R11, RZ, 0xc0, !PT ;  /* 0x0000000b14097212 */ /* 0x000fe200078ec0ff */
[----:B--2---:R-:W-:Y:S02]  /*6df0*/  IMAD R4, R7, R27, R24 ;  /* 0x0000001b07047224 */ /* 0x004fe400078e0218 */
[----:B---3--:R-:W-:Y:S02]  /*6e00*/  IMAD R6, R5, R30, R6 ;  /* 0x0000001e05067224 */ /* 0x008fe400078e0206 */
[----:B------:R-:W-:Y:S02]  /*6e10*/  IMAD R5, R4, R25, R9 ;  /* 0x0000001904057224 */ /* 0x000fe400078e0209 */
[----:B------:R-:W-:-:S02]  /*6e20*/  IMAD.MOV.U32 R8, RZ, RZ, 0x1 ;  /* 0x00000001ff087424 */ /* 0x000fc400078e00ff */
[----:B------:R-:W-:Y:S01]  /*6e30*/  IMAD.MOV.U32 R7, RZ, RZ, R21 ;  /* 0x000000ffff077224 */ /* 0x000fe200078e0015 */
[----:B------:R-:W-:Y:S02]  /*6e40*/  SEL R19, R5, R6, !P0 ;  /* 0x0000000605137207 */ /* 0x000fe40004000000 */
[----:B------:R-:W-:-:S07]  /*6e50*/  SEL R12, R6, R5, !P0 ;  /* 0x00000005060c7207 */ /* 0x000fce0004000000 */
.L_x_165:
[----:B------:R-:W-:-:S08]  /*6e60*/  NOP ;  /* 0x0000000000007918 */ /* 0x000fd00000000000 */
[----:B------:R-:W0:-:S00]  /*6e70*/  USETMAXREG.DEALLOC.CTAPOOL 0x28 ;  /* 0x00000028000079c8 */ /* 0x000e0000080e0500 */
[----:B0-----:R-:W-:-:S13]  /*6e80*/  ISETP.NE.AND P0, PT, R3, RZ, PT ;  /* 0x000000ff0300720c */ /* 0x001fda0003f05270 */
[----:B------:R-:W-:Y:S05]  /*6e90*/  @P0 EXIT ;  /* 0x000000000000094d */ /* 0x000fea0003800000 */
[----:B------:R-:W-:Y:S01]  /*6ea0*/  LOP3.LUT P0, RZ, R8, 0xff, RZ, 0xc0, !PT ;  /* 0x000000ff08ff7812 */ /* 0x000fe2000780c0ff */
[----:B------:R-:W-:Y:S02]  /*6eb0*/  IMAD.MOV.U32 R3, RZ, RZ, 0x1 ;  /* 0x00000001ff037424 */ /* 0x000fe400078e00ff */
[----:B------:R-:W-:-:S10]  /*6ec0*/  IMAD.MOV.U32 R13, RZ, RZ, RZ ;  /* 0x000000ffff0d7224 */ /* 0x000fd400078e00ff */
[----:B------:R-:W-:Y:S05]  /*6ed0*/  @!P0 BRA `(.L_x_168) ;  /* 0x0000000c00c08947 */ /* 0x000fea0003800000 */
[----:B------:R-:W0:Y:S01]  /*6ee0*/  LDC R3, c[0x0][0x28c] ;  /* 0x0000a300ff037b82 */ /* 0x000e220000000800 */
[----:B------:R-:W-:Y:S01]  /*6ef0*/  ULDC UR21, c[0x0][0x658] ;  /* 0x0001960000157ab9 */ /* 0x000fe20000000800 */
[----:B------:R-:W-:Y:S01]  /*6f00*/  UMOV UR6, 0xffffffff ;  /* 0xffffffff00067882 */ /* 0x000fe20000000000 */
[----:B------:R-:W-:Y:S01]  /*6f10*/  UMOV UR9, 0x1 ;  /* 0x0000000100097882 */ /* 0x000fe20000000000 */
[----:B------:R-:W-:Y:S01]  /*6f20*/  USHF.L.U32 UR6, UR6, UR21, URZ ;  /* 0x0000001506067299 */ /* 0x000fe2000800063f */
[----:B------:R-:W-:Y:S01]  /*6f30*/  BSSY B0, `(.L_x_168) ;  /* 0x00000ea000007945 */ /* 0x000fe20003800000 */
[----:B------:R-:W-:Y:S01]  /*6f40*/  IMAD.MOV.U32 R11, RZ, RZ, 0x1 ;  /* 0x00000001ff0b7424 */ /* 0x000fe200078e00ff */
[----:B------:R-:W-:Y:S01]  /*6f50*/  LOP3.LUT R10, R18, 0x2, RZ, 0xfc, !PT ;  /* 0x00000002120a7812 */ /* 0x000fe200078efcff */
[----:B------:R-:W1:Y:S01]  /*6f60*/  S2UR UR5, SR_CgaCtaId ;  /* 0x00000000000579c3 */ /* 0x000e620000008800 */
[----:B------:R-:W-:Y:S01]  /*6f70*/  ULOP3.LUT UR22, URZ, UR6, URZ, 0x33, !UPT ;  /* 0x000000063f167292 */ /* 0x000fe2000f8e333f */
[----:B------:R-:W-:Y:S01]  /*6f80*/  IMAD.MOV.U32 R13, RZ, RZ, RZ ;  /* 0x000000ffff0d7224 */ /* 0x000fe200078e00ff */
[----:B------:R-:W-:Y:S01]  /*6f90*/  ULDC UR13, c[0x0][0x600] ;  /* 0x00018000000d7ab9 */ /* 0x000fe20000000800 */
[----:B------:R-:W-:Y:S01]  /*6fa0*/  UMOV UR29, 0x1111 ;  /* 0x00001111001d7882 */ /* 0x000fe20000000000 */
[----:B------:R-:W-:-:S02]  /*6fb0*/  UIADD3 UR13, UR13, -0x1, URZ ;  /* 0xffffffff0d0d7890 */ /* 0x000fc4000fffe03f */
[----:B------:R-:W-:Y:S01]  /*6fc0*/  USHF.L.U32 UR21, UR9, UR21, URZ ;  /* 0x0000001509157299 */ /* 0x000fe2000800063f */
[----:B------:R-:W-:Y:S01]  /*6fd0*/  ULDC.64 UR42, c[0x0][0x198] ;  /* 0x00006600002a7ab9 */ /* 0x000fe20000000a00 */
[----:B0-----:R-:W-:-:S05]  /*6fe0*/  VIADD R3, R3, 0x3f ;  /* 0x0000003f03037836 */ /* 0x001fca0000000000 */
[----:B------:R-:W-:Y:S01]  /*6ff0*/  SHF.R.S32.HI R4, RZ, 0x1f, R3 ;  /* 0x0000001fff047819 */ /* 0x000fe20000011403 */
[----:B-1----:R-:W-:-:S03]  /*7000*/  USHF.R.U32.HI UR37, URZ, 0x2, UR5 ;  /* 0x000000023f257899 */ /* 0x002fc60008011605 */
[----:B------:R-:W-:Y:S01]  /*7010*/  LEA.HI R4, R4, R3, RZ, 0x6 ;  /* 0x0000000304047211 */ /* 0x000fe200078f30ff */
[----:B------:R-:W-:Y:S01]  /*7020*/  ULOP3.LUT UR4, UR5, 0x3, URZ, 0xc0, !UPT ;  /* 0x0000000305047892 */ /* 0x000fe2000f8ec03f */
[----:B------:R-:W-:Y:S01]  /*7030*/  IMAD.MOV.U32 R3, RZ, RZ, 0x1 ;  /* 0x00000001ff037424 */ /* 0x000fe200078e00ff */
[----:B------:R-:W-:Y:S01]  /*7040*/  USHF.L.U32 UR23, UR5, 0x4, URZ ;  /* 0x0000000405177899 */ /* 0x000fe2000800063f */
[----:B------:R-:W-:Y:S01]  /*7050*/  SHF.R.S32.HI R8, RZ, 0x6, R4 ;  /* 0x00000006ff087819 */ /* 0x000fe20000011404 */
[----:B------:R-:W-:Y:S02]  /*7060*/  USHF.L.U32 UR40, UR5, 0xa, URZ ;  /* 0x0000000a05287899 */ /* 0x000fe4000800063f */
[----:B------:R-:W-:Y:S02]  /*7070*/  ULOP3.LUT UR5, UR5, 0xfffffffc, URZ, 0xc0, !UPT ;  /* 0xfffffffc05057892 */ /* 0x000fe4000f8ec03f */
[----:B------:R-:W-:Y:S01]  /*7080*/  UISETP.GT.U32.AND UP0, UPT, UR4, 0xffff, UPT ;  /* 0x0000ffff0400788c */ /* 0x000fe2000bf04070 */
[----:B------:R-:W-:Y:S01]  /*7090*/  VIADD R9, R8, 0x1 ;  /* 0x0000000108097836 */ /* 0x000fe20000000000 */
[----:B------:R-:W-:-:S02]  /*70a0*/  ULOP3.LUT UR7, UR5, 0x1, URZ, 0xfc, !UPT ;  /* 0x0000000105077892 */ /* 0x000fc4000f8efc3f */
[----:B------:R-:W-:Y:S02]  /*70b0*/  ULOP3.LUT UR8, UR5, 0x2, URZ, 0xfc, !UPT ;  /* 0x0000000205087892 */ /* 0x000fe4000f8efc3f */
[----:B------:R-:W-:Y:S02]  /*70c0*/  USHF.L.U32 UR6, UR9, UR5, URZ ;  /* 0x0000000509067299 */ /* 0x000fe4000800063f */
[----:B------:R-:W-:Y:S02]  /*70d0*/  ULOP3.LUT UR5, UR5, 0x3, URZ, 0xfc, !UPT ;  /* 0x0000000305057892 */ /* 0x000fe4000f8efc3f */
[----:B------:R-:W-:Y:S02]  /*70e0*/  USEL UR4, UR4, 0xffff, !UP0 ;  /* 0x0000ffff04047887 */ /* 0x000fe4000c000000 */
[----:B------:R-:W-:Y:S02]  /*70f0*/  USHF.L.U32 UR7, UR9, UR7, URZ ;  /* 0x0000000709077299 */ /* 0x000fe4000800063f */
[----:B------:R-:W-:-:S02]  /*7100*/  USHF.L.U32 UR8, UR9, UR8, URZ ;  /* 0x0000000809087299 */ /* 0x000fc4000800063f */
[----:B------:R-:W-:Y:S02]  /*7110*/  USHF.L.U32 UR5, UR9, UR5, URZ ;  /* 0x0000000509057299 */ /* 0x000fe4000800063f */
[----:B------:R-:W-:Y:S02]  /*7120*/  ULOP3.LUT UR4, UR4, 0xffff, URZ, 0xc0, !UPT ;  /* 0x0000ffff04047892 */ /* 0x000fe4000f8ec03f */
[----:B------:R-:W-:Y:S02]  /*7130*/  ULOP3.LUT UR6, UR8, UR6, UR7, 0xfe, !UPT ;  /* 0x0000000608067292 */ /* 0x000fe4000f8efe07 */
[----:B------:R-:W-:Y:S02]  /*7140*/  USHF.L.U32 UR44, UR37, 0x4, URZ ;  /* 0x00000004252c7899 */ /* 0x000fe4000800063f */
[----:B------:R-:W-:Y:S02]  /*7150*/  ULOP3.LUT UR23, UR23, 0x30, URZ, 0xc0, !UPT ;  /* 0x0000003017177892 */ /* 0x000fe4000f8ec03f */
[----:B------:R-:W-:-:S02]  /*7160*/  USHF.L.U32 UR29, UR29, UR4, URZ ;  /* 0x000000041d1d7299 */ /* 0x000fc4000800063f */
[----:B------:R-:W-:-:S12]  /*7170*/  ULOP3.LUT UR30, UR6, UR5, URZ, 0xfc, !UPT ;  /* 0x00000005061e7292 */ /* 0x000fd8000f8efc3f */
.L_x_179:
[----:B------:R-:W-:-:S03]  /*7180*/  UMOV UR4, 0xffffffff ;  /* 0xffffffff00047882 */ /* 0x000fc60000000000 */
[----:B------:R-:W-:Y:S05]  /*7190*/  BRA.DIV UR4, `(.L_x_169) ;  /* 0x0000001204647947 */ /* 0x000fea000b800000 */
[----:B------:R-:W-:-:S13]  /*71a0*/  ELECT P6, URZ, PT ;  /* 0x00000000003f782f */ /* 0x000fda00038c0000 */
.L_x_193:
[----:B------:R-:W-:Y:S04]  /*71b0*/  BSSY B1, `(.L_x_170) ;  /* 0x000004d000017945 */ /* 0x000fe80003800000 */
[----:B------:R-:W-:Y:S05]  /*71c0*/  @!P6 BRA `(.L_x_171) ;  /* 0x00000004002ce947 */ /* 0x000fea0003800000 */
[----:B------:R-:W0:Y:S02]  /*71d0*/  LDC R4, c[0x0][0x28c] ;  /* 0x0000a300ff047b82 */ /* 0x000e240000000800 */
[----:B0-----:R-:W-:-:S13]  /*71e0*/  ISETP.GE.AND P0, PT, R4, 0x1, PT ;  /* 0x000000010400780c */ /* 0x001fda0003f06270 */
[----:B------:R-:W-:Y:S05]  /*71f0*/  @!P0 BRA `(.L_x_171) ;  /* 0x0000000400208947 */ /* 0x000fea0003800000 */
[----:B------:R-:W-:Y:S02]  /*7200*/  IMAD.SHL.U32 R15, R12, 0x80, RZ ;  /* 0x000000800c0f7824 */ /* 0x000fe400078e00ff */
[----:B------:R-:W-:Y:S02]  /*7210*/  IMAD.SHL.U32 R19, R19, 0x80, RZ ;  /* 0x0000008013137824 */ /* 0x000fe400078e00ff */
[----:B------:R-:W-:Y:S02]  /*7220*/  IMAD.U32 R20, RZ, RZ, UR44 ;  /* 0x0000002cff147e24 */ /* 0x000fe4000f8e00ff */
[----:B------:R-:W-:Y:S02]  /*7230*/  IMAD.U32 R22, RZ, RZ, UR23 ;  /* 0x00000017ff167e24 */ /* 0x000fe4000f8e00ff */
[----:B------:R-:W-:Y:S02]  /*7240*/  IMAD.MOV.U32 R4, RZ, RZ, R9 ;  /* 0x000000ffff047224 */ /* 0x000fe400078e0009 */
[----:B------:R-:W-:-:S02]  /*7250*/  IMAD.MOV.U32 R5, RZ, RZ, R3 ;  /* 0x000000ffff057224 */ /* 0x000fc400078e0003 */
[----:B------:R-:W-:Y:S02]  /*7260*/  IMAD.MOV.U32 R6, RZ, RZ, R13 ;  /* 0x000000ffff067224 */ /* 0x000fe400078e000d */
[----:B------:R-:W-:Y:S02]  /*7270*/  VIADD R24, R15, 0x40 ;  /* 0x000000400f187836 */ /* 0x000fe40000000000 */
[----:B------:R-:W-:-:S07]  /*7280*/  VIADD R25, R19, 0x40 ;  /* 0x0000004013197836 */ /* 0x000fce0000000000 */
.L_x_174:
[----:B------:R-:W0:Y:S01]  /*7290*/  S2R R21, SR_CgaCtaId ;  /* 0x0000000000157919 */ /* 0x000e220000008800 */
[----:B------:R-:W-:Y:S02]  /*72a0*/  MOV R12, 0x400 ;  /* 0x00000400000c7802 */ /* 0x000fe40000000f00 */
[----:B------:R-:W-:-:S13]  /*72b0*/  ISETP.NE.AND P1, PT, R0, RZ, PT ;  /* 0x000000ff0000720c */ /* 0x000fda0003f25270 */
[----:B------:R-:W1:Y:S01]  /*72c0*/  @!P1 LDC R14, c[0x0][0x500] ;  /* 0x00014000ff0e9b82 */ /* 0x000e620000000800 */
[----:B0-----:R-:W-:Y:S02]  /*72d0*/  LEA R23, R21, R12, 0x18 ;  /* 0x0000000c15177211 */ /* 0x001fe400078ec0ff */
[----:B------:R-:W-:-:S03]  /*72e0*/  SHF.L.U32 R12, R5, 0x1f, RZ ;  /* 0x0000001f050c7819 */ /* 0x000fc600000006ff */
[----:B------:R-:W-:-:S04]  /*72f0*/  IMAD R21, R6, 0x8, R23 ;  /* 0x0000000806157824 */ /* 0x000fc800078e0217 */
[----:B------:R-:W0:Y:S02]  /*7300*/  SYNCS.PHASECHK.TRANS64.TRYWAIT P0, [R21+URZ+0x38], R12 ;  /* 0x0000380c150075a7 */ /* 0x000e24000800017f */
[----:B01----:R-:W-:Y:S05]  /*7310*/  @!P0 BRA `(.L_x_172) ;  /* 0x0000001000248947 */ /* 0x003fea0003800000 */
.L_x_194:
[----:B0-----:R-:W-:Y:S01]  /*7320*/  PRMT R12, R10, 0x9910, RZ ;  /* 0x000099100a0c7816 */ /* 0x001fe200000000ff */
[----:B------:R0:W-:Y:S03]  /*7330*/  @!P1 SYNCS.ARRIVE.TRANS64 RZ, [R21+URZ], R14 ;  /* 0x0000000e15ff99a7 */ /* 0x0001e6000800003f */
[----:B------:R-:W-:-:S13]  /*7340*/  ISETP.NE.AND P0, PT, R12, 0x2, PT ;  /* 0x000000020c00780c */ /* 0x000fda0003f05270 */
[----:B0-----:R-:W-:Y:S05]  /*7350*/  @P0 BRA `(.L_x_173) ;  /* 0x0000000000040947 */ /* 0x001fea0003800000 */
[----:B------:R-:W-:Y:S01]  /*7360*/  BPT.TRAP 0x1 ;  /* 0x000000040000795c */ /* 0x000fe20000300000 */
.L_x_173:
[----:B------:R-:W-:Y:S01]  /*7370*/  R2UR UR5, R6 ;  /* 0x00000000060572ca */ /* 0x000fe200000e0000 */
[----:B------:R-:W-:Y:S01]  /*7380*/  UIADD3 UR14, UP0, UR42, 0xf0, URZ ;  /* 0x000000f02a0e7890 */ /* 0x000fe2000ff1e03f */
[----:B------:R-:W-:Y:S01]  /*7390*/  R2UR UR9, R23 ;  /* 0x00000000170972ca */ /* 0x000fe200000e0000 */
[----:B------:R-:W-:Y:S01]  /*73a0*/  UPRMT UR31, URZ, 0x5410, UR29 ;  /* 0x000054103f1f7896 */ /* 0x000fe2000800001d */
[----:B------:R-:W-:Y:S01]  /*73b0*/  R2UR UR33, R21 ;  /* 0x00000000152172ca */ /* 0x000fe200000e0000 */
[----:B------:R-:W-:Y:S01]  /*73c0*/  UIADD3.X UR15, URZ, UR43, URZ, UP0, !UPT ;  /* 0x0000002b3f0f7290 */ /* 0x000fe200087fe43f */
[----:B------:R-:W-:Y:S01]  /*73d0*/  R2UR UR35, R20 ;  /* 0x00000000142372ca */ /* 0x000fe200000e0000 */
[----:B------:R-:W-:Y:S01]  /*73e0*/  VIADD R4, R4, 0xffffffff ;  /* 0xffffffff04047836 */ /* 0x000fe20000000000 */
[----:B------:R-:W-:Y:S01]  /*73f0*/  R2UR UR36, R7 ;  /* 0x00000000072472ca */ /* 0x000fe200000e0000 */
[----:B------:R-:W-:Y:S01]  /*7400*/  UMOV UR6, 0x0 ;  /* 0x0000000000067882 */ /* 0x000fe20000000000 */
[----:B------:R-:W-:Y:S01]  /*7410*/  R2UR UR34, R15 ;  /* 0x000000000f2272ca */ /* 0x000fe200000e0000 */
[----:B------:R-:W-:Y:S01]  /*7420*/  UMOV UR7, 0x10000000 ;  /* 0x1000000000077882 */ /* 0x000fe20000000000 */
[----:B------:R-:W-:Y:S01]  /*7430*/  R2UR UR26, R24 ;  /* 0x00000000181a72ca */ /* 0x000fe200000e0000 */
[----:B------:R-:W-:Y:S01]  /*7440*/  USHF.L.U32 UR5, UR5, 0xd, URZ ;  /* 0x0000000d05057899 */ /* 0x000fe2000800063f */
[----:B------:R-:W-:Y:S01]  /*7450*/  R2UR UR19, R22 ;  /* 0x00000000161372ca */ /* 0x000fe200000e0000 */
[----:B------:R-:W-:Y:S01]  /*7460*/  UIADD3 UR4, UP1, UR42, 0x1f0, URZ ;  /* 0x000001f02a047890 */ /* 0x000fe2000ff3e03f */
[----:B------:R-:W-:Y:S01]  /*7470*/  R2UR UR18, R19 ;  /* 0x00000000131272ca */ /* 0x000fe200000e0000 */
[----:B------:R-:W-:Y:S01]  /*7480*/  ULEA UR8, UR37, UR5, 0xa ;  /* 0x0000000525087291 */ /* 0x000fe2000f8e503f */
[----:B------:R-:W-:Y:S01]  /*7490*/  R2UR UR10, R25 ;  /* 0x00000000190a72ca */ /* 0x000fe200000e0000 */
[----:B------:R-:W-:Y:S01]  /*74a0*/  ULOP3.LUT UR5, UR5, 0xc00, UR40, 0xf8, !UPT ;  /* 0x00000c0005057892 */ /* 0x000fe2000f8ef828 */
[----:B------:R-:W-:Y:S01]  /*74b0*/  ISETP.GT.AND P1, PT, R4, 0x1, PT ;  /* 0x000000010400780c */ /* 0x000fe20003f24270 */
[----:B------:R-:W-:Y:S01]  /*74c0*/  ULEA UR8, UR8, UR9, 0x1 ;  /* 0x0000000908087291 */ /* 0x000fe2000f8e083f */
[----:B------:R-:W-:Y:S01]  /*74d0*/  VIADD R6, R6, 0x1 ;  /* 0x0000000106067836 */ /* 0x000fe20000000000 */
[----:B------:R-:W-:Y:S01]  /*74e0*/  ULEA UR5, UR5, UR9, 0x1 ;  /* 0x0000000905057291 */ /* 0x000fe2000f8e083f */
[----:B------:R-:W-:Y:S01]  /*74f0*/  VIADD R22, R22, 0x40 ;  /* 0x0000004016167836 */ /* 0x000fe20000000000 */
[----:B------:R-:W-:Y:S01]  /*7500*/  UIADD3 UR32, UR8, 0x180, URZ ;  /* 0x0000018008207890 */ /* 0x000fe2000fffe03f */
[----:B------:R-:W-:Y:S01]  /*7510*/  VIADD R20, R20, 0x40 ;  /* 0x0000004014147836 */ /* 0x000fe20000000000 */
[----:B------:R-:W-:Y:S01]  /*7520*/  UIADD3 UR24, UR8, 0x2180, URZ ;  /* 0x0000218008187890 */ /* 0x000fe2000fffe03f */
[C---:B------:R-:W-:Y:S01]  /*7530*/  ISETP.NE.AND P0, PT, R6.reuse, 0x7, PT ;  /* 0x000000070600780c */ /* 0x040fe20003f05270 */
[----:B------:R-:W-:Y:S01]  /*7540*/  UMOV UR25, UR33 ;  /* 0x0000002100197c82 */ /* 0x000fe20008000000 */
[----:B------:R-:W-:Y:S01]  /*7550*/  UMOV UR27, UR35 ;  /* 0x00000023001b7c82 */ /* 0x000fe20008000000 */
[----:B------:R-:W-:Y:S01]  /*7560*/  UMOV UR28, UR36 ;  /* 0x00000024001c7c82 */ /* 0x000fe20008000000 */
[----:B------:R-:W-:Y:S01]  /*7570*/  UIADD3 UR16, UR5, 0x1c180, URZ ;  /* 0x0001c18005107890 */ /* 0x000fe2000fffe03f */
[----:B------:R-:W-:Y:S01]  /*7580*/  SEL R12, RZ, 0x1, P0 ;  /* 0x00000001ff0c7807 */ /* 0x000fe20000000000 */
[----:B------:R-:W-:Y:S01]  /*7590*/  UTMALDG.3D.MULTICAST [UR32], [UR14], UR31, desc[UR6] ;  /* 0x000006200e0073b4 */ /* 0x000fe2000801181f */
[----:B------:R-:W-:Y:S01]  /*75a0*/  UIADD3 UR8, UR5, 0x1e180, URZ ;  /* 0x0001e18005087890 */ /* 0x000fe2000fffe03f */
[----:B------:R-:W-:Y:S01]  /*75b0*/  SEL R6, R6, RZ, P0 ;  /* 0x000000ff06067207 */ /* 0x000fe20000000000 */
[----:B------:R-:W-:Y:S01]  /*75c0*/  UIADD3.X UR5, URZ, UR43, URZ, UP1, !UPT ;  /* 0x0000002b3f057290 */ /* 0x000fe20008ffe43f */
[----:B------:R-:W-:Y:S01]  /*75d0*/  LOP3.LUT R5, R5, R12, RZ, 0x3c, !PT ;  /* 0x0000000c05057212 */ /* 0x000fe200078e3cff */
[----:B------:R-:W-:Y:S01]  /*75e0*/  UMOV UR17, UR33 ;  /* 0x0000002100117c82 */ /* 0x000fe20008000000 */
[----:B------:R-:W-:Y:S01]  /*75f0*/  UMOV UR20, UR36 ;  /* 0x0000002400147c82 */ /* 0x000fe20008000000 */
[----:B------:R-:W-:Y:S01]  /*7600*/  UMOV UR9, UR33 ;  /* 0x0000002100097c82 */ /* 0x000fe20008000000 */
[----:B------:R0:W-:Y:S01]  /*7610*/  UTMALDG.3D.MULTICAST [UR24], [UR14], UR31, desc[UR6] ;  /* 0x000006180e0073b4 */ /* 0x0001e2000801181f */
[----:B------:R-:W-:Y:S01]  /*7620*/  UMOV UR11, UR19 ;  /* 0x00000013000b7c82 */ /* 0x000fe20008000000 */
[----:B------:R-:W-:Y:S01]  /*7630*/  UMOV UR12, UR36 ;  /* 0x00000024000c7c82 */ /* 0x000fe20008000000 */
[----:B0-----:R-:W-:-:S09]  /*7640*/  UPRMT UR14, URZ, 0x5410, UR30 ;  /* 0x000054103f0e7896 */ /* 0x001fd2000800001e */
[----:B------:R0:W-:Y:S01]  /*7650*/  UTMALDG.3D.MULTICAST [UR16], [UR4], UR14, desc[UR6] ;  /* 0x00000610040073b4 */ /* 0x0001e2000801180e */
[----:B------:R0:W-:Y:S02]  /*7660*/  UTMALDG.3D.MULTICAST [UR8], [UR4], UR14, desc[UR6] ;  /* 0x00000608040073b4 */ /* 0x0001e4000801180e */
[----:B0-----:R-:W-:Y:S05]  /*7670*/  @P1 BRA `(.L_x_174) ;  /* 0xfffffffc00041947 */ /* 0x001fea000383ffff */
.L_x_171:
[----:B------:R-:W-:Y:S05]  /*7680*/  BSYNC B1 ;  /* 0x0000000000017941 */ /* 0x000fea0003800000 */
.L_x_170:
[----:B------:R-:W-:Y:S01]  /*7690*/  LOP3.LUT P1, RZ, R11, 0xff, RZ, 0xc0, !PT ;  /* 0x000000ff0bff7812 */ /* 0x000fe2000782c0ff */
[C---:B------:R-:W-:Y:S01]  /*76a0*/  IMAD.IADD R13, R8.reuse, 0x1, R13 ;  /* 0x00000001080d7824 */ /* 0x040fe200078e020d */
[----:B------:R-:W-:Y:S01]  /*76b0*/  ULDC.64 UR4, c[0x0][0x650] ;  /* 0x0001940000047ab9 */ /* 0x000fe20000000a00 */
[C---:B------:R-:W-:Y:S01]  /*76c0*/  ISETP.GE.U32.AND P2, PT, R8.reuse, 0x7, PT ;  /* 0x000000070800780c */ /* 0x040fe20003f46070 */
[----:B------:R-:W-:Y:S01]  /*76d0*/  BSSY B1, `(.L_x_175) ;  /* 0x000006d000017945 */ /* 0x000fe20003800000 */
[C---:B------:R-:W-:Y:S01]  /*76e0*/  IMAD.WIDE.U32 R4, R13.reuse, 0x24924925, RZ ;  /* 0x249249250d047825 */ /* 0x040fe200078e00ff */
[----:B------:R-:W-:Y:S02]  /*76f0*/  ISETP.GT.U32.AND P0, PT, R13, 0x6, PT ;  /* 0x000000060d00780c */ /* 0x000fe40003f04070 */
[----:B------:R-:W-:Y:S01]  /*7700*/  PRMT R11, RZ, 0x7610, R11 ;  /* 0x00007610ff0b7816 */ /* 0x000fe2000000000b */
[----:B------:R-:W-:Y:S01]  /*7710*/  IMAD.MOV.U32 R12, RZ, RZ, -0x1 ;  /* 0xffffffffff0c7424 */ /* 0x000fe200078e00ff */
[----:B------:R-:W-:Y:S01]  /*7720*/  ISETP.LT.U32.AND P0, PT, R8, 0x7, P0 ;  /* 0x000000070800780c */ /* 0x000fe20000701070 */
[----:B------:R-:W-:-:S02]  /*7730*/  IMAD.MOV.U32 R19, RZ, RZ, -0x1 ;  /* 0xffffffffff137424 */ /* 0x000fc400078e00ff */
[----:B------:R-:W0:Y:S01]  /*7740*/  @P1 S2R R7, SR_CgaCtaId ;  /* 0x0000000000071919 */ /* 0x000e220000008800 */
[----:B------:R-:W-:Y:S02]  /*7750*/  SEL R4, RZ, 0x1, !P0 ;  /* 0x00000001ff047807 */ /* 0x000fe40004000000 */
[----:B------:R-:W-:Y:S02]  /*7760*/  IADD3 R16, P0, R16, UR38, RZ ;  /* 0x0000002610107c10 */ /* 0x000fe4000ff1e0ff */
[----:B------:R-:W-:Y:S02]  /*7770*/  @P1 MOV R6, 0x400 ;  /* 0x0000040000061802 */ /* 0x000fe40000000f00 */
[----:B------:R-:W-:Y:S02]  /*7780*/  IADD3.X R17, R17, UR41, RZ, P0, !PT ;  /* 0x0000002911117c10 */ /* 0x000fe400087fe4ff */
[----:B------:R-:W-:Y:S02]  /*7790*/  ISETP.GE.U32.AND P0, PT, R16, UR4, PT ;  /* 0x0000000410007c0c */ /* 0x000fe4000bf06070 */
[----:B------:R-:W-:-:S02]  /*77a0*/  LOP3.LUT R3, R3, R4, RZ, 0x3c, !PT ;  /* 0x0000000403037212 */ /* 0x000fc400078e3cff */
[----:B------:R-:W-:Y:S02]  /*77b0*/  ISETP.GE.U32.AND.EX P0, PT, R17, UR5, PT, P0 ;  /* 0x0000000511007c0c */ /* 0x000fe4000bf06100 */
[----:B0-----:R-:W-:Y:S01]  /*77c0*/  @P1 LEA R6, R7, R6, 0x18 ;  /* 0x0000000607061211 */ /* 0x001fe200078ec0ff */
[----:B------:R-:W-:-:S03]  /*77d0*/  IMAD.IADD R7, R13, 0x1, -R5 ;  /* 0x000000010d077824 */ /* 0x000fc600078e0a05 */
[----:B------:R0:W-:Y:S02]  /*77e0*/  @P1 SYNCS.ARRIVE.TRANS64.A1T0 RZ, [R6+URZ+0x88], RZ ;  /* 0x000088ff06ff19a7 */ /* 0x0001e4000810003f */
[----:B------:R-:W-:-:S04]  /*77f0*/  LEA.HI R7, R7, R5, RZ, 0x1f ;  /* 0x0000000507077211 */ /* 0x000fc800078ff8ff */
[----:B------:R-:W-:Y:S01]  /*7800*/  SHF.R.U32.HI R4, RZ, 0x2, R7 ;  /* 0x00000002ff047819 */ /* 0x000fe20000011607 */
[----:B------:R-:W-:-:S03]  /*7810*/  IMAD.MOV.U32 R7, RZ, RZ, -0x1 ;  /* 0xffffffffff077424 */ /* 0x000fc600078e00ff */
[--C-:B------:R-:W-:Y:S01]  /*7820*/  @P2 LOP3.LUT R3, R3, 0x1, R4.reuse, 0x78, !PT ;  /* 0x0000000103032812 */ /* 0x100fe200078e7804 */
[----:B------:R-:W-:Y:S01]  /*7830*/  IMAD R13, R4, -0x7, R13 ;  /* 0xfffffff9040d7824 */ /* 0x000fe200078e020d */
[----:B------:R-:W-:Y:S01]  /*7840*/  PRMT R4, RZ, 0x7610, R4 ;  /* 0x00007610ff047816 */ /* 0x000fe20000000004 */
[----:B0-----:R-:W-:Y:S06]  /*7850*/  @P0 BRA `(.L_x_176) ;  /* 0x0000000400500947 */ /* 0x001fec0003800000 */
[----:B------:R-:W0:Y:S01]  /*7860*/  S2R R15, SR_CTAID.X ;  /* 0x00000000000f7919 */ /* 0x000e220000002500 */
[----:B------:R-:W-:Y:S01]  /*7870*/  ULDC.64 UR4, c[0x0][0x628] ;  /* 0x00018a0000047ab9 */ /* 0x000fe20000000a00 */
[----:B------:R-:W1:Y:S01]  /*7880*/  LDC R20, c[0x0][0x144] ;  /* 0x00005100ff147b82 */ /* 0x000e620000000800 */
[----:B------:R-:W-:Y:S01]  /*7890*/  ISETP.NE.U32.AND P0, PT, RZ, UR4, PT ;  /* 0x00000004ff007c0c */ /* 0x000fe2000bf05070 */
[----:B------:R-:W2:Y:S01]  /*78a0*/  S2R R12, SR_CTAID.Y ;  /* 0x00000000000c7919 */ /* 0x000ea20000002600 */
[----:B------:R-:W-:Y:S01]  /*78b0*/  ULDC UR6, c[0x0][0x150] ;  /* 0x0000540000067ab9 */ /* 0x000fe20000000800 */
[----:B------:R-:W-:Y:S01]  /*78c0*/  ULDC UR7, c[0x0][0x630] ;  /* 0x00018c0000077ab9 */ /* 0x000fe20000000800 */
[----:B------:R-:W-:Y:S01]  /*78d0*/  ISETP.NE.AND.EX P0, PT, RZ, UR5, PT, P0 ;  /* 0x00000005ff007c0c */ /* 0x000fe2000bf05300 */
[----:B------:R-:W-:Y:S01]  /*78e0*/  IMAD.MOV.U32 R4, RZ, RZ, R16 ;  /* 0x000000ffff047224 */ /* 0x000fe200078e0010 */
[----:B0-----:R-:W-:-:S05]  /*78f0*/  I2FP.F32.U32 R5, R15 ;  /* 0x0000000f00057245 */ /* 0x001fca0000201000 */
[----:B------:R-:W-:Y:S01]  /*7900*/  FMUL R21, R5, UR6 ;  /* 0x0000000605157c20 */ /* 0x000fe20008400000 */
[----:B------:R-:W-:-:S05]  /*7910*/  IMAD.MOV.U32 R5, RZ, RZ, R17 ;  /* 0x000000ffff057224 */ /* 0x000fca00078e0011 */
[----:B--2---:R-:W-:Y:S05]  /*7920*/  @!P0 BRA `(.L_x_177) ;  /* 0x0000000000288947 */ /* 0x004fea0003800000 */
[----:B------:R-:W-:Y:S02]  /*7930*/  ULDC UR6, c[0x0][0x634] ;  /* 0x00018d0000067ab9 */ /* 0x000fe40000000800 */
[----:B------:R-:W-:-:S05]  /*7940*/  IADD3 R5, P0, R16, UR6, RZ ;  /* 0x0000000610057c10 */ /* 0x000fca000ff1e0ff */
[----:B------:R-:W-:-:S04]  /*7950*/  IMAD.X R19, RZ, RZ, R17, P0 ;  /* 0x000000ffff137224 */ /* 0x000fc800000e0611 */
[----:B------:R-:W-:-:S04]  /*7960*/  IMAD.WIDE.U32 R6, R19, UR4, RZ ;  /* 0x0000000413067c25 */ /* 0x000fc8000f8e00ff */
[----:B------:R-:W-:-:S04]  /*7970*/  IMAD.WIDE.U32 R6, P0, R5, UR5, R6 ;  /* 0x0000000505067c25 */ /* 0x000fc8000f800006 */
[----:B------:R-:W-:-:S04]  /*7980*/  IMAD.WIDE.U32 R4, R5, UR4, RZ ;  /* 0x0000000405047c25 */ /* 0x000fc8000f8e00ff */
[----:B------:R-:W-:Y:S01]  /*7990*/  IMAD.MOV.U32 R4, RZ, RZ, R7 ;  /* 0x000000ffff047224 */ /* 0x000fe200078e0007 */
[----:B------:R-:W-:Y:S01]  /*79a0*/  IADD3 RZ, P1, R5, R6, RZ ;  /* 0x0000000605ff7210 */ /* 0x000fe20007f3e0ff */
[----:B------:R-:W-:-:S04]  /*79b0*/  IMAD.X R5, RZ, RZ, RZ, P0 ;  /* 0x000000ffff057224 */ /* 0x000fc800000e06ff */
[----:B------:R-:W-:-:S08]  /*79c0*/  IMAD.WIDE.U32.X R4, R19, UR5, R4, P1 ;  /* 0x0000000513047c25 */ /* 0x000fd000088e0404 */
.L_x_177:
[--C-:B------:R-:W-:Y:S01]  /*79d0*/  SHF.R.U64 R14, R4, UR7, R5.reuse ;  /* 0x00000007040e7c19 */ /* 0x100fe20008001205 */
[----:B------:R-:W0:Y:S01]  /*79e0*/  F2I.U32.TRUNC.NTZ R21, R21 ;  /* 0x0000001500157305 */ /* 0x000e22000020f000 */
[----:B------:R-:W-:Y:S01]  /*79f0*/  SHF.R.U32.HI R4, RZ, UR7, R5 ;  /* 0x00000007ff047c19 */ /* 0x000fe20008011605 */
[----:B------:R-:W-:Y:S01]  /*7a00*/  ULDC.64 UR4, c[0x0][0x620] ;  /* 0x0001880000047ab9 */ /* 0x000fe20000000a00 */
[----:B------:R-:W-:Y:S01]  /*7a10*/  IADD3 R7, P0, RZ, -R14, RZ ;  /* 0x8000000eff077210 */ /* 0x000fe20007f1e0ff */
[----:B------:R-:W-:-:S04]  /*7a20*/  ULDC.64 UR6, c[0x0][0x640] ;  /* 0x0001900000067ab9 */ /* 0x000fc80000000a00 */
[----:B------:R-:W-:Y:S01]  /*7a30*/  IMAD.X R4, RZ, RZ, ~R4, P0 ;  /* 0x000000ffff047224 */ /* 0x000fe200000e0e04 */
[----:B------:R-:W-:-:S03]  /*7a40*/  ISETP.NE.U32.AND P0, PT, RZ, UR6, PT ;  /* 0x00000006ff007c0c */ /* 0x000fc6000bf05070 */
[----:B------:R-:W-:Y:S01]  /*7a50*/  IMAD R6, R4, UR4, RZ ;  /* 0x0000000404067c24 */ /* 0x000fe2000f8e02ff */
[----:B------:R-:W-:Y:S01]  /*7a60*/  ISETP.NE.AND.EX P0, PT, RZ, UR7, PT, P0 ;  /* 0x00000007ff007c0c */ /* 0x000fe2000bf05300 */
[----:B------:R-:W-:Y:S01]  /*7a70*/  IMAD.WIDE.U32 R4, R7, UR4, R16 ;  /* 0x0000000407047c25 */ /* 0x000fe2000f8e0010 */
[----:B------:R-:W-:-:S03]  /*7a80*/  ULDC UR4, c[0x0][0x618] ;  /* 0x0001860000047ab9 */ /* 0x000fc60000000800 */
[----:B------:R-:W-:Y:S01]  /*7a90*/  IMAD R7, R7, UR5, R6 ;  /* 0x0000000507077c24 */ /* 0x000fe2000f8e0206 */
[----:B------:R-:W-:Y:S01]  /*7aa0*/  ULDC UR5, c[0x0][0x154] ;  /* 0x0000550000057ab9 */ /* 0x000fe20000000800 */
[----:B0-----:R-:W-:Y:S02]  /*7ab0*/  IMAD.MOV R6, RZ, RZ, -R21 ;  /* 0x000000ffff067224 */ /* 0x001fe400078e0a15 */
[----:B------:R-:W0:Y:S01]  /*7ac0*/  LDC R21, c[0x0][0x148] ;  /* 0x00005200ff157b82 */ /* 0x000e220000000800 */
[----:B------:R-:W-:Y:S02]  /*7ad0*/  IMAD.IADD R5, R5, 0x1, R7 ;  /* 0x0000000105057824 */ /* 0x000fe400078e0207 */
[----:B-1----:R-:W-:Y:S01]  /*7ae0*/  IMAD R15, R20, R6, R15 ;  /* 0x00000006140f7224 */ /* 0x002fe200078e020f */
[----:B------:R-:W-:Y:S02]  /*7af0*/  I2FP.F32.U32 R6, R12 ;  /* 0x0000000c00067245 */ /* 0x000fe40000201000 */
[----:B------:R-:W-:-:S02]  /*7b00*/  SHF.R.U64 R19, R4, UR4, R5 ;  /* 0x0000000404137c19 */ /* 0x000fc40008001205 */
[----:B------:R-:W-:Y:S01]  /*7b10*/  SHF.R.U32.HI R4, RZ, UR4, R5 ;  /* 0x00000004ff047c19 */ /* 0x000fe20008011605 */
[----:B------:R-:W-:Y:S01]  /*7b20*/  FMUL R6, R6, UR5 ;  /* 0x0000000506067c20 */ /* 0x000fe20008400000 */
[----:B------:R-:W-:Y:S02]  /*7b30*/  ULDC UR4, c[0x0][0x608] ;  /* 0x0001820000047ab9 */ /* 0x000fe40000000800 */
[--C-:B------:R-:W-:Y:S01]  /*7b40*/  SHF.R.U64 R22, R19, UR4, R4.reuse ;  /* 0x0000000413167c19 */ /* 0x100fe20008001204 */
[----:B------:R1:W2:Y:S01]  /*7b50*/  F2I.U32.TRUNC.NTZ R24, R6 ;  /* 0x0000000600187305 */ /* 0x0002a2000020f000 */
[----:B------:R-:W-:Y:S01]  /*7b60*/  SHF.R.U32.HI R5, RZ, UR4, R4 ;  /* 0x00000004ff057c19 */ /* 0x000fe20008011604 */
[----:B------:R-:W-:-:S03]  /*7b70*/  ULDC UR4, c[0x0][0x658] ;  /* 0x0001960000047ab9 */ /* 0x000fc60000000800 */
[--C-:B------:R-:W-:Y:S02]  /*7b80*/  SHF.R.U64 R20, R22, UR4, R5.reuse ;  /* 0x0000000416147c19 */ /* 0x100fe40008001205 */
[----:B------:R-:W-:-:S03]  /*7b90*/  SHF.R.U32.HI R23, RZ, UR4, R5 ;  /* 0x00000004ff177c19 */ /* 0x000fc60008011605 */
[----:B------:R-:W-:Y:S02]  /*7ba0*/  IMAD.MOV.U32 R4, RZ, RZ, R20 ;  /* 0x000000ffff047224 */ /* 0x000fe400078e0014 */
[----:B------:R-:W-:Y:S01]  /*7bb0*/  IMAD.MOV.U32 R5, RZ, RZ, R23 ;  /* 0x000000ffff057224 */ /* 0x000fe200078e0017 */
[----:B-1----:R-:W-:Y:S06]  /*7bc0*/  @!P0 BRA `(.L_x_178) ;  /* 0x0000000000288947 */ /* 0x002fec0003800000 */
        /* <DEDUP_REMOVED lines=10> */
.L_x_178:
[----:B------:R-:W-:Y:S01]  /*7c70*/  ISETP.NE.AND P0, PT, R2, 0x1, PT ;  /* 0x000000010200780c */ /* 0x000fe20003f05270 */
[----:B------:R-:W-:Y:S01]  /*7c80*/  ULDC UR4, c[0x0][0x648] ;  /* 0x0001920000047ab9 */ /* 0x000fe20000000800 */
[----:B------:R-:W-:Y:S01]  /*7c90*/  LOP3.LUT R22, R22, UR22, RZ, 0xc0, !PT ;  /* 0x0000001616167c12 */ /* 0x000fe2000f8ec0ff */
[----:B--2---:R-:W-:Y:S01]  /*7ca0*/  IMAD.MOV R24, RZ, RZ, -R24 ;  /* 0x000000ffff187224 */ /* 0x004fe200078e0a18 */
[----:B------:R-:W-:Y:S01]  /*7cb0*/  SHF.R.U64 R5, R4, UR4, R5 ;  /* 0x0000000404057c19 */ /* 0x000fe20008001205 */
[----:B------:R-:W-:Y:S01]  /*7cc0*/  ULDC UR4, c[0x0][0x638] ;  /* 0x00018e0000047ab9 */ /* 0x000fe20000000800 */
[----:B------:R-:W-:Y:S01]  /*7cd0*/  LOP3.LUT R19, R19, UR13, RZ, 0xc0, !PT ;  /* 0x0000000d13137c12 */ /* 0x000fe2000f8ec0ff */
[----:B------:R-:W-:Y:S01]  /*7ce0*/  ULDC UR5, c[0x0][0x610] ;  /* 0x0001840000057ab9 */ /* 0x000fe20000000800 */
[----:B------:R-:W-:Y:S02]  /*7cf0*/  IMAD.MOV.U32 R4, RZ, RZ, 0x1 ;  /* 0x00000001ff047424 */ /* 0x000fe400078e00ff */
[----:B------:R-:W-:-:S02]  /*7d00*/  IMAD.MOV R7, RZ, RZ, -R5 ;  /* 0x000000ffff077224 */ /* 0x000fc400078e0a05 */
[----:B------:R-:W-:Y:S02]  /*7d10*/  IMAD R22, R5, UR21, R22 ;  /* 0x0000001505167c24 */ /* 0x000fe4000f8e0216 */
[----:B0-----:R-:W-:Y:S02]  /*7d20*/  @P0 IMAD R15, R21, R24, R12 ;  /* 0x00000018150f0224 */ /* 0x001fe400078e020c */
[----:B------:R-:W-:Y:S01]  /*7d30*/  IMAD R20, R7, UR4, R20 ;  /* 0x0000000407147c24 */ /* 0x000fe2000f8e0214 */
[----:B------:R-:W-:Y:S01]  /*7d40*/  ULDC UR4, c[0x0][0x600] ;  /* 0x0001800000047ab9 */ /* 0x000fe20000000800 */
[----:B------:R-:W-:Y:S02]  /*7d50*/  IMAD R15, R22, UR5, R15 ;  /* 0x00000005160f7c24 */ /* 0x000fe4000f8e020f */
[----:B------:R-:W-:Y:S02]  /*7d60*/  IMAD R20, R20, UR4, R19 ;  /* 0x0000000414147c24 */ /* 0x000fe4000f8e0213 */
[----:B------:R-:W-:-:S03]  /*7d70*/  IMAD.MOV.U32 R7, RZ, RZ, R14 ;  /* 0x000000ffff077224 */ /* 0x000fc600078e000e */
[----:B------:R-:W-:Y:S02]  /*7d80*/  SEL R19, R20, R15, !P0 ;  /* 0x0000000f14137207 */ /* 0x000fe40004000000 */
[----:B------:R-:W-:-:S07]  /*7d90*/  SEL R12, R15, R20, !P0 ;  /* 0x000000140f0c7207 */ /* 0x000fce0004000000 */
.L_x_176:
[----:B------:R-:W-:Y:S05]  /*7da0*/  BSYNC B1 ;  /* 0x0000000000017941 */ /* 0x000fea0003800000 */
.L_x_175:
[----:B------:R-:W-:-:S13]  /*7db0*/  LOP3.LUT P0, RZ, R4, 0xff, RZ, 0xc0, !PT ;  /* 0x000000ff04ff7812 */ /* 0x000fda000780c0ff */
[----:B------:R-:W-:Y:S05]  /*7dc0*/  @P0 BRA `(.L_x_179) ;  /* 0xfffffff000ec0947 */ /* 0x000fea000383ffff */
[----:B------:R-:W-:Y:S05]  /*7dd0*/  BSYNC B0 ;  /* 0x0000000000007941 */ /* 0x000fea0003800000 */
.L_x_168:
[----:B------:R-:W-:-:S03]  /*7de0*/  UMOV UR4, 0xffffffff ;  /* 0xffffffff00047882 */ /* 0x000fc60000000000 */
[----:B------:R-:W-:Y:S05]  /*7df0*/  BRA.DIV UR4, `(.L_x_180) ;  /* 0x0000000604807947 */ /* 0x000fea000b800000 */
[----:B------:R-:W-:-:S13]  /*7e00*/  ELECT P6, URZ, PT ;  /* 0x00000000003f782f */ /* 0x000fda00038c0000 */
.L_x_197:
[----:B------:R-:W-:Y:S04]  /*7e10*/  BSSY B0, `(.L_x_181) ;  /* 0x0000046000007945 */ /* 0x000fe80003800000 */
[----:B------:R-:W-:Y:S05]  /*7e20*/  @!P6 BRA `(.L_x_182) ;  /* 0x000000040010e947 */ /* 0x000fea0003800000 */
[----:B------:R-:W-:-:S04]  /*7e30*/  LOP3.LUT R18, R18, 0x2, RZ, 0xfc, !PT ;  /* 0x0000000212127812 */ /* 0x000fc800078efcff */
[----:B------:R-:W-:-:S13]  /*7e40*/  ISETP.NE.AND P0, PT, R18, 0x3, PT ;  /* 0x000000031200780c */ /* 0x000fda0003f05270 */
[----:B------:R-:W-:Y:S05]  /*7e50*/  @!P0 BRA `(.L_x_183) ;  /* 0x0000000000048947 */ /* 0x000fea0003800000 */
[----:B------:R-:W-:Y:S01]  /*7e60*/  BPT.TRAP 0x1 ;  /* 0x000000040000795c */ /* 0x000fe20000300000 */
.L_x_183:
[----:B------:R-:W0:Y:S01]  /*7e70*/  S2R R5, SR_CgaCtaId ;  /* 0x0000000000057919 */ /* 0x000e220000008800 */
[----:B------:R-:W-:Y:S02]  /*7e80*/  MOV R0, 0x400 ;  /* 0x0000040000007802 */ /* 0x000fe40000000f00 */
[----:B------:R-:W-:Y:S02]  /*7e90*/  SHF.L.U32 R4, R3, 0x1f, RZ ;  /* 0x0000001f03047819 */ /* 0x000fe400000006ff */
[----:B0-----:R-:W-:-:S05]  /*7ea0*/  LEA R0, R5, R0, 0x18 ;  /* 0x0000000005007211 */ /* 0x001fca00078ec0ff */
[----:B------:R-:W-:-:S04]  /*7eb0*/  VIADD R0, R0, 0x38 ;  /* 0x0000003800007836 */ /* 0x000fc80000000000 */
[C---:B------:R-:W-:Y:S02]  /*7ec0*/  IMAD R7, R13.reuse, 0x8, R0 ;  /* 0x000000080d077824 */ /* 0x040fe400078e0200 */
[----:B------:R-:W-:Y:S02]  /*7ed0*/  VIADD R13, R13, 0x1 ;  /* 0x000000010d0d7836 */ /* 0x000fe40000000000 */
[----:B------:R-:W0:Y:S03]  /*7ee0*/  SYNCS.PHASECHK.TRANS64.TRYWAIT P0, [R7+URZ], R4 ;  /* 0x00000004070075a7 */ /* 0x000e26000800017f */
[----:B------:R-:W-:-:S04]  /*7ef0*/  ISETP.NE.AND P1, PT, R13, 0x7, PT ;  /* 0x000000070d00780c */ /* 0x000fc80003f25270 */
[----:B------:R-:W-:Y:S02]  /*7f00*/  SEL R2, RZ, 0x1, P1 ;  /* 0x00000001ff027807 */ /* 0x000fe40000800000 */
[----:B------:R-:W-:Y:S02]  /*7f10*/  SEL R13, R13, RZ, P1 ;  /* 0x000000ff0d0d7207 */ /* 0x000fe40000800000 */
[----:B------:R-:W-:-:S03]  /*7f20*/  LOP3.LUT R6, R3, R2, RZ, 0x3c, !PT ;  /* 0x0000000203067212 */ /* 0x000fc600078e3cff */
[----:B------:R-:W-:Y:S01]  /*7f30*/  IMAD R8, R13, 0x8, R0 ;  /* 0x000000080d087824 */ /* 0x000fe200078e0200 */
[----:B------:R-:W-:Y:S01]  /*7f40*/  SHF.L.U32 R5, R6, 0x1f, RZ ;  /* 0x0000001f06057819 */ /* 0x000fe200000006ff */
[----:B0-----:R-:W-:Y:S06]  /*7f50*/  @!P0 BRA `(.L_x_184) ;  /* 0x0000000400488947 */ /* 0x001fec0003800000 */
.L_x_198:
[----:B------:R-:W1:Y:S01]  /*7f60*/  SYNCS.PHASECHK.TRANS64.TRYWAIT P0, [R8+URZ], R5 ;  /* 0x00000005080075a7 */ /* 0x000e62000800017f */
[----:B------:R-:W-:-:S05]  /*7f70*/  VIADD R2, R13, 0x1 ;  /* 0x000000010d027836 */ /* 0x000fca0000000000 */
[----:B------:R-:W-:-:S04]  /*7f80*/  ISETP.NE.AND P1, PT, R2, 0x7, PT ;  /* 0x000000070200780c */ /* 0x000fc80003f25270 */
[----:B------:R-:W-:Y:S02]  /*7f90*/  SEL R3, RZ, 0x1, P1 ;  /* 0x00000001ff037807 */ /* 0x000fe40000800000 */
[----:B0-----:R-:W-:Y:S02]  /*7fa0*/  SEL R7, R2, RZ, P1 ;  /* 0x000000ff02077207 */ /* 0x001fe40000800000 */
[----:B------:R-:W-:-:S03]  /*7fb0*/  LOP3.LUT R6, R6, R3, RZ, 0x3c, !PT ;  /* 0x0000000306067212 */ /* 0x000fc600078e3cff */
[----:B------:R-:W-:Y:S01]  /*7fc0*/  IMAD R9, R7, 0x8, R0 ;  /* 0x0000000807097824 */ /* 0x000fe200078e0200 */
[----:B------:R-:W-:Y:S01]  /*7fd0*/  SHF.L.U32 R4, R6, 0x1f, RZ ;  /* 0x0000001f06047819 */ /* 0x000fe200000006ff */
[----:B-1----:R-:W-:Y:S06]  /*7fe0*/  @!P0 BRA `(.L_x_185) ;  /* 0x0000000400388947 */ /* 0x002fec0003800000 */
.L_x_199:
[----:B------:R-:W1:Y:S01]  /*7ff0*/  SYNCS.PHASECHK.TRANS64.TRYWAIT P0, [R9+URZ], R4 ;  /* 0x00000004090075a7 */ /* 0x000e62000800017f */
[----:B------:R-:W-:-:S05]  /*8000*/  VIADD R2, R7, 0x1 ;  /* 0x0000000107027836 */ /* 0x000fca0000000000 */
[----:B------:R-:W-:-:S04]  /*8010*/  ISETP.NE.AND P1, PT, R2, 0x7, PT ;  /* 0x000000070200780c */ /* 0x000fc80003f25270 */
[----:B------:R-:W-:Y:S02]  /*8020*/  SEL R3, RZ, 0x1, P1 ;  /* 0x00000001ff037807 */ /* 0x000fe40000800000 */
[----:B------:R-:W-:Y:S02]  /*8030*/  SEL R7, R2, RZ, P1 ;  /* 0x000000ff02077207 */ /* 0x000fe40000800000 */
[----:B------:R-:W-:-:S03]  /*8040*/  LOP3.LUT R6, R6, R3, RZ, 0x3c, !PT ;  /* 0x0000000306067212 */ /* 0x000fc600078e3cff */
[----:B0-----:R-:W-:Y:S01]  /*8050*/  IMAD R8, R7, 0x8, R0 ;  /* 0x0000000807087824 */ /* 0x001fe200078e0200 */
[----:B------:R-:W-:Y:S01]  /*8060*/  SHF.L.U32 R5, R6, 0x1f, RZ ;  /* 0x0000001f06057819 */ /* 0x000fe200000006ff */
[----:B-1----:R-:W-:Y:S06]  /*8070*/  @!P0 BRA `(.L_x_186) ;  /* 0x0000000400288947 */ /* 0x002fec0003800000 */
.L_x_200:
        /* <DEDUP_REMOVED lines=9> */
.L_x_201:
[----:B------:R-:W1:Y:S01]  /*8110*/  SYNCS.PHASECHK.TRANS64.TRYWAIT P0, [R9+URZ], R4 ;  /* 0x00000004090075a7 */ /* 0x000e62000800017f */
[----:B------:R-:W-:-:S05]  /*8120*/  VIADD R2, R7, 0x1 ;  /* 0x0000000107027836 */ /* 0x000fca0000000000 */
[----:B------:R-:W-:-:S04]  /*8130*/  ISETP.NE.AND P1, PT, R2, 0x7, PT ;  /* 0x000000070200780c */ /* 0x000fc80003f25270 */
[----:B------:R-:W-:Y:S02]  /*8140*/  SEL R3, RZ, 0x1, P1 ;  /* 0x00000001ff037807 */ /* 0x000fe40000800000 */
[----:B------:R-:W-:Y:S02]  /*8150*/  SEL R7, R2, RZ, P1 ;  /* 0x000000ff02077207 */ /* 0x000fe40000800000 */
[----:B------:R-:W-:-:S03]  /*8160*/  LOP3.LUT R11, R6, R3, RZ, 0x3c, !PT ;  /* 0x00000003060b7212 */ /* 0x000fc600078e3cff */
[----:B------:R-:W-:Y:S01]  /*8170*/  IMAD R6, R7, 0x8, R0 ;  /* 0x0000000807067824 */ /* 0x000fe200078e0200 */
[----:B0-----:R-:W-:Y:S01]  /*8180*/  SHF.L.U32 R5, R11, 0x1f, RZ ;  /* 0x0000001f0b057819 */ /* 0x001fe200000006ff */
[----:B-1----:R-:W-:Y:S06]  /*8190*/  @!P0 BRA `(.L_x_188) ;  /* 0x0000000400088947 */ /* 0x002fec0003800000 */
.L_x_202:
[----:B------:R-:W1:Y:S01]  /*81a0*/  SYNCS.PHASECHK.TRANS64.TRYWAIT P0, [R6+URZ], R5 ;  /* 0x00000005060075a7 */ /* 0x000e62000800017f */
[----:B------:R-:W-:-:S05]  /*81b0*/  VIADD R2, R7, 0x1 ;  /* 0x0000000107027836 */ /* 0x000fca0000000000 */
[----:B------:R-:W-:-:S04]  /*81c0*/  ISETP.NE.AND P1, PT, R2, 0x7, PT ;  /* 0x000000070200780c */ /* 0x000fc80003f25270 */
[----:B0-----:R-:W-:Y:S02]  /*81d0*/  SEL R4, RZ, 0x1, P1 ;  /* 0x00000001ff047807 */ /* 0x001fe40000800000 */
[----:B------:R-:W-:Y:S02]  /*81e0*/  SEL R3, R2, RZ, P1 ;  /* 0x000000ff02037207 */ /* 0x000fe40000800000 */
[----:B------:R-:W-:Y:S01]  /*81f0*/  LOP3.LUT R4, R11, R4, RZ, 0x3c, !PT ;  /* 0x000000040b047212 */ /* 0x000fe200078e3cff */
[----:B-1----:R-:W-:Y:S06]  /*8200*/  @!P0 BRA `(.L_x_189) ;  /* 0x0000000400008947 */ /* 0x002fec0003800000 */
.L_x_203:
[----:B------:R-:W-:Y:S01]  /*8210*/  IMAD R3, R3, 0x8, R0 ;  /* 0x0000000803037824 */ /* 0x000fe200078e0200 */
[----:B------:R-:W-:-:S07]  /*8220*/  SHF.L.U32 R0, R4, 0x1f, RZ ;  /* 0x0000001f04007819 */ /* 0x000fce00000006ff */
.L_x_190:
[----:B-1----:R1:W2:Y:S02]  /*8230*/  SYNCS.PHASECHK.TRANS64.TRYWAIT P0, [R3+URZ], R0 ;  /* 0x00000000030075a7 */ /* 0x0022a4000800017f */
[----:B--2---:R-:W-:Y:S05]  /*8240*/  @!P0 NANOSLEEP.SYNCS 0x989680 ;  /* 0x009896800000895d */ /* 0x004fea0003900000 */
[----:B------:R-:W2:Y:S02]  /*8250*/  @!P0 SYNCS.PHASECHK.TRANS64 P0, [R3+URZ], R0 ;  /* 0x00000000030085a7 */ /* 0x000ea4000800007f */
[----:B--2---:R-:W-:Y:S05]  /*8260*/  @!P0 BRA `(.L_x_190) ;  /* 0xfffffffc00f08947 */ /* 0x004fea000383ffff */
.L_x_182:
[----:B------:R-:W-:Y:S05]  /*8270*/  BSYNC B0 ;  /* 0x0000000000007941 */ /* 0x000fea0003800000 */
.L_x_181:
[----:B------:R-:W-:Y:S05]  /*8280*/  EXIT ;  /* 0x000000000000794d */ /* 0x000fea0003800000 */
.L_x_21:
[----:B-1----:R1:W2:Y:S02]  /*8290*/  SYNCS.PHASECHK.TRANS64.TRYWAIT P1, [R3+URZ], R0 ;  /* 0x00000000030075a7 */ /* 0x0022a4000802017f */
[----:B--2---:R-:W-:Y:S05]  /*82a0*/  @!P1 NANOSLEEP.SYNCS 0x989680 ;  /* 0x009896800000995d */ /* 0x004fea0003900000 */
[----:B------:R-:W2:Y:S02]  /*82b0*/  @!P1 SYNCS.PHASECHK.TRANS64 P1, [R3+URZ], R0 ;  /* 0x00000000030095a7 */ /* 0x000ea4000802007f */
[----:B--2---:R-:W-:Y:S05]  /*82c0*/  @!P1 BRA `(.L_x_21) ;  /* 0xfffffffc00f09947 */ /* 0x004fea000383ffff */
[----:B------:R-:W-:Y:S05]  /*82d0*/  BRA `(.L_x_20) ;  /* 0xffffff9400507947 */ /* 0x000fea000383ffff */
.L_x_26:
[----:B-1----:R1:W2:Y:S02]  /*82e0*/  SYNCS.PHASECHK.TRANS64.TRYWAIT P1, [R5+URZ], R4 ;  /* 0x00000004050075a7 */ /* 0x0022a4000802017f */
[----:B--2---:R-:W-:Y:S05]  /*82f0*/  @!P1 NANOSLEEP.SYNCS 0x989680 ;  /* 0x009896800000995d */ /* 0x004fea0003900000 */
[----:B------:R-:W2:Y:S02]  /*8300*/  @!P1 SYNCS.PHASECHK.TRANS64 P1, [R5+URZ], R4 ;  /* 0x00000004050095a7 */ /* 0x000ea4000802007f */
[----:B--2---:R-:W-:Y:S05]  /*8310*/  @!P1 BRA `(.L_x_26) ;  /* 0xfffffffc00f09947 */ /* 0x004fea000383ffff */
[----:B------:R-:W-:Y:S05]  /*8320*/  BRA `(.L_x_25) ;  /* 0xffffff98002c7947 */ /* 0x000fea000383ffff */
.L_x_169:
[----:B------:R-:W-:Y:S01]  /*8330*/  BSSY B1, `(.L_x_191) ;  /* 0x0000006000017945 */ /* 0x000fe20003800000 */
[----:B------:R-:W-:-:S07]  /*8340*/  IMAD.MOV.U32 R15, RZ, RZ, -0x1 ;  /* 0xffffffffff0f7424 */ /* 0x000fce00078e00ff */
[----:B------:R-:W-:Y:S05]  /*8350*/  WARPSYNC.COLLECTIVE R15, `(.L_x_192) ;  /* 0x000000000f0c7348 */ /* 0x000fea0003c00000 */
[----:B------:R-:W-:Y:S02]  /*8360*/  ELECT P6, UR62, PT ;  /* 0x00000000003e782f */ /* 0x000fe400038c0000 */
[----:B------:R-:W-:Y:S01]  /*8370*/  MOV R14, UR62 ;  /* 0x0000003e000e7c02 */ /* 0x000fe20008000f00 */
[----:B------:R-:W-:Y:S10]  /*8380*/  ENDCOLLECTIVE ;  /* 0x000000000000791b */ /* 0x000ff40003800000 */
.L_x_192:
[----:B------:R-:W-:Y:S05]  /*8390*/  BSYNC B1 ;  /* 0x0000000000017941 */ /* 0x000fea0003800000 */
.L_x_191:
[----:B------:R-:W-:Y:S05]  /*83a0*/  BRA `(.L_x_193) ;  /* 0xffffffec00807947 */ /* 0x000fea000383ffff */
.L_x_172:
[----:B0-----:R0:W1:Y:S02]  /*83b0*/  SYNCS.PHASECHK.TRANS64.TRYWAIT P0, [R21+URZ+0x38], R12 ;  /* 0x0000380c150075a7 */ /* 0x001064000800017f */
[----:B-1----:R-:W-:Y:S05]  /*83c0*/  @!P0 NANOSLEEP.SYNCS 0x989680 ;  /* 0x009896800000895d */ /* 0x002fea0003900000 */
[----:B------:R-:W1:Y:S02]  /*83d0*/  @!P0 SYNCS.PHASECHK.TRANS64 P0, [R21+URZ+0x38], R12 ;  /* 0x0000380c150085a7 */ /* 0x000e64000800007f */
[----:B-1----:R-:W-:Y:S05]  /*83e0*/  @!P0 BRA `(.L_x_172) ;  /* 0xfffffffc00f08947 */ /* 0x002fea000383ffff */
[----:B------:R-:W-:Y:S05]  /*83f0*/  BRA `(.L_x_194) ;  /* 0xffffffec00c87947 */ /* 0x000fea000383ffff */
.L_x_180:
[----:B------:R-:W-:Y:S01]  /*8400*/  BSSY B0, `(.L_x_195) ;  /* 0x0000006000007945 */ /* 0x000fe20003800000 */
[----:B------:R-:W-:-:S07]  /*8410*/  IMAD.MOV.U32 R15, RZ, RZ, -0x1 ;  /* 0xffffffffff0f7424 */ /* 0x000fce00078e00ff */
[----:B------:R-:W-:Y:S05]  /*8420*/  WARPSYNC.COLLECTIVE R15, `(.L_x_196) ;  /* 0x000000000f0c7348 */ /* 0x000fea0003c00000 */
[----:B------:R-:W-:Y:S02]  /*8430*/  ELECT P6, UR62, PT ;  /* 0x00000000003e782f */ /* 0x000fe400038c0000 */
[----:B------:R-:W-:Y:S01]  /*8440*/  MOV R14, UR62 ;  /* 0x0000003e000e7c02 */ /* 0x000fe20008000f00 */
[----:B------:R-:W-:Y:S10]  /*8450*/  ENDCOLLECTIVE ;  /* 0x000000000000791b */ /* 0x000ff40003800000 */
.L_x_196:
[----:B------:R-:W-:Y:S05]  /*8460*/  BSYNC B0 ;  /* 0x0000000000007941 */ /* 0x000fea0003800000 */
.L_x_195:
[----:B------:R-:W-:Y:S05]  /*8470*/  BRA `(.L_x_197) ;  /* 0xfffffff800647947 */ /* 0x000fea000383ffff */
.L_x_184:
[----:B0-----:R0:W1:Y:S02]  /*8480*/  SYNCS.PHASECHK.TRANS64.TRYWAIT P0, [R7+URZ], R4 ;  /* 0x00000004070075a7 */ /* 0x001064000800017f */
[----:B-1----:R-:W-:Y:S05]  /*8490*/  @!P0 NANOSLEEP.SYNCS 0x989680 ;  /* 0x009896800000895d */ /* 0x002fea0003900000 */
[----:B------:R-:W1:Y:S02]  /*84a0*/  @!P0 SYNCS.PHASECHK.TRANS64 P0, [R7+URZ], R4 ;  /* 0x00000004070085a7 */ /* 0x000e64000800007f */
[----:B-1----:R-:W-:Y:S05]  /*84b0*/  @!P0 BRA `(.L_x_184) ;  /* 0xfffffffc00f08947 */ /* 0x002fea000383ffff */
[----:B------:R-:W-:Y:S05]  /*84c0*/  BRA `(.L_x_198) ;  /* 0xfffffff800a47947 */ /* 0x000fea000383ffff */
.L_x_185:
[----:B0-----:R0:W1:Y:S02]  /*84d0*/  SYNCS.PHASECHK.TRANS64.TRYWAIT P0, [R8+URZ], R5 ;  /* 0x00000005080075a7 */ /* 0x001064000800017f */
[----:B-1----:R-:W-:Y:S05]  /*84e0*/  @!P0 NANOSLEEP.SYNCS 0x989680 ;  /* 0x009896800000895d */ /* 0x002fea0003900000 */
[----:B------:R-:W1:Y:S02]  /*84f0*/  @!P0 SYNCS.PHASECHK.TRANS64 P0, [R8+URZ], R5 ;  /* 0x00000005080085a7 */ /* 0x000e64000800007f */
[----:B-1----:R-:W-:Y:S05]  /*8500*/  @!P0 BRA `(.L_x_185) ;  /* 0xfffffffc00f08947 */ /* 0x002fea000383ffff */
[----:B------:R-:W-:Y:S05]  /*8510*/  BRA `(.L_x_199) ;  /* 0xfffffff800b47947 */ /* 0x000fea000383ffff */
.L_x_186:
[----:B0-----:R0:W1:Y:S02]  /*8520*/  SYNCS.PHASECHK.TRANS64.TRYWAIT P0, [R9+URZ], R4 ;  /* 0x00000004090075a7 */ /* 0x001064000800017f */
[----:B-1----:R-:W-:Y:S05]  /*8530*/  @!P0 NANOSLEEP.SYNCS 0x989680 ;  /* 0x009896800000895d */ /* 0x002fea0003900000 */
[----:B------:R-:W1:Y:S02]  /*8540*/  @!P0 SYNCS.PHASECHK.TRANS64 P0, [R9+URZ], R4 ;  /* 0x00000004090085a7 */ /* 0x000e64000800007f */
[----:B-1----:R-:W-:Y:S05]  /*8550*/  @!P0 BRA `(.L_x_186) ;  /* 0xfffffffc00f08947 */ /* 0x002fea000383ffff */
[----:B------:R-:W-:Y:S05]  /*8560*/  BRA `(.L_x_200) ;  /* 0xfffffff800c47947 */ /* 0x000fea000383ffff */
.L_x_187:
[----:B0-----:R0:W1:Y:S02]  /*8570*/  SYNCS.PHASECHK.TRANS64.TRYWAIT P0, [R8+URZ], R5 ;  /* 0x00000005080075a7 */ /* 0x001064000800017f */
[----:B-1----:R-:W-:Y:S05]  /*8580*/  @!P0 NANOSLEEP.SYNCS 0x989680 ;  /* 0x009896800000895d */ /* 0x002fea0003900000 */
[----:B------:R-:W1:Y:S02]  /*8590*/  @!P0 SYNCS.PHASECHK.TRANS64 P0, [R8+URZ], R5 ;  /* 0x00000005080085a7 */ /* 0x000e64000800007f */
[----:B-1----:R-:W-:Y:S05]  /*85a0*/  @!P0 BRA `(.L_x_187) ;  /* 0xfffffffc00f08947 */ /* 0x002fea000383ffff */
[----:B------:R-:W-:Y:S05]  /*85b0*/  BRA `(.L_x_201) ;  /* 0xfffffff800d47947 */ /* 0x000fea000383ffff */
.L_x_188:
[----:B0-----:R0:W1:Y:S02]  /*85c0*/  SYNCS.PHASECHK.TRANS64.TRYWAIT P0, [R9+URZ], R4 ;  /* 0x00000004090075a7 */ /* 0x001064000800017f */
[----:B-1----:R-:W-:Y:S05]  /*85d0*/  @!P0 NANOSLEEP.SYNCS 0x989680 ;  /* 0x009896800000895d */ /* 0x002fea0003900000 */
[----:B------:R-:W1:Y:S02]  /*85e0*/  @!P0 SYNCS.PHASECHK.TRANS64 P0, [R9+URZ], R4 ;  /* 0x00000004090085a7 */ /* 0x000e64000800007f */
[----:B-1----:R-:W-:Y:S05]  /*85f0*/  @!P0 BRA `(.L_x_188) ;  /* 0xfffffffc00f08947 */ /* 0x002fea000383ffff */
[----:B------:R-:W-:Y:S05]  /*8600*/  BRA `(.L_x_202) ;  /* 0xfffffff800e47947 */ /* 0x000fea000383ffff */
.L_x_189:
[----:B0-----:R0:W1:Y:S02]  /*8610*/  SYNCS.PHASECHK.TRANS64.TRYWAIT P0, [R6+URZ], R5 ;  /* 0x00000005060075a7 */ /* 0x001064000800017f */
[----:B-1----:R-:W-:Y:S05]  /*8620*/  @!P0 NANOSLEEP.SYNCS 0x989680 ;  /* 0x009896800000895d */ /* 0x002fea0003900000 */
[----:B------:R-:W1:Y:S02]  /*8630*/  @!P0 SYNCS.PHASECHK.TRANS64 P0, [R6+URZ], R5 ;  /* 0x00000005060085a7 */ /* 0x000e64000800007f */
[----:B-1----:R-:W-:Y:S05]  /*8640*/  @!P0 BRA `(.L_x_189) ;  /* 0xfffffffc00f08947 */ /* 0x002fea000383ffff */
[----:B------:R-:W-:Y:S05]  /*8650*/  BRA `(.L_x_203) ;  /* 0xfffffff800ec7947 */ /* 0x000fea000383ffff */
.L_x_204:
[----:B------:R-:W-:-:S00]  /*8660*/  BRA `(.L_x_204) ;  /* 0xfffffffc00fc7947 */ /* 0x000fc0000383ffff */
[----:B------:R-:W-:-:S00]  /*8670*/  NOP ;  /* 0x0000000000007918 */ /* 0x000fc00000000000 */
        /* <DEDUP_REMOVED lines=8> */
.L_x_205:


//--------------------- .nv.global.init           --------------------------
	.section	.nv.global.init,"aw",@progbits
.nv.global.init:
	.type		$str$22,@object
	.size		$str$22,($str$23 - $str$22)
$str$22:
        /*0000*/ 	.byte	0x6b, 0x5f, 0x74, 0x69, 0x6c, 0x65, 0x5f, 0x63, 0x6f, 0x75, 0x6e, 0x74, 0x20, 0x3e, 0x3d, 0x20
        /*0010*/ 	.byte	0x31, 0x00
	.type		$str$23,@object
	.size		$str$23,(__unnamed_1 - $str$23)
$str$23:
        /*0012*/ 	.byte	0x2f, 0x74, 0x6d, 0x70, 0x2f, 0x63, 0x75, 0x74, 0x6c, 0x61, 0x73, 0x73, 0x5f, 0x73, 0x77, 0x65
        /*0022*/ 	.byte	0x65, 0x70, 0x5f, 0x73, 0x72, 0x63, 0x2f, 0x69, 0x6e, 0x63, 0x6c, 0x75, 0x64, 0x65, 0x2f, 0x63
        /*0032*/ 	.byte	0x75, 0x74, 0x6c, 0x61, 0x73, 0x73, 0x2f, 0x67, 0x65, 0x6d, 0x6d, 0x2f, 0x63, 0x6f, 0x6c, 0x6c
        /*0042*/ 	.byte	0x65, 0x63, 0x74, 0x69, 0x76, 0x65, 0x2f, 0x73, 0x6d, 0x39, 0x30, 0x5f, 0x6d, 0x6d, 0x61, 0x5f
        /*0052*/ 	.byte	0x74, 0x6d, 0x61, 0x5f, 0x67, 0x6d, 0x6d, 0x61, 0x5f, 0x73, 0x73, 0x5f, 0x77, 0x61, 0x72, 0x70
        /*0062*/ 	.byte	0x73, 0x70, 0x65, 0x63, 0x69, 0x61, 0x6c, 0x69, 0x7a, 0x65, 0x64, 0x2e, 0x68, 0x70, 0x70, 0x00
	.type		__unnamed_1,@object
	.size		__unnamed_1,(.L_0 - __unnamed_1)
__unnamed_1:
        /*0072*/ 	.byte	0x76, 0x6f, 0x69, 0x64, 0x20, 0x63, 0x75, 0x74, 0x6c, 0x61, 0x73, 0x73, 0x3a, 0x3a, 0x67, 0x65
        /* <DEDUP_REMOVED lines=181> */
        /*0bd2*/ 	.byte	0x00
.L_0:


//--------------------- .nv.shared._ZN7cutlass13device_kernelINS_4gemm6kernel13GemmUniversalIN4cute5tupleIJiiiiEEENS1_10collective13CollectiveMmaINS1_34MainloopSm90TmaGmmaWarpSpecializedILi7ENS5_IJNS4_1CILi4EEESB_NSA_ILi1EEEEEENS1_35KernelTmaWarpSpecializedCooperativeEEENS5_IJNSA_ILi128EEESG_NSA_ILi64EEEEEENS_6half_tENS5_IJSC_llEEESJ_SK_NS4_8TiledMMAINS4_8MMA_AtomIJNS4_4SM904GMMA26MMA_64x128x16_F32F16F16_SSILNSO_5MajorE1ELSQ_1ELNSO_7ScaleInE1ELSR_1EEEEEENS4_6LayoutINS5_IJNSA_ILi2EEESC_SC_EEENS5_IJSC_NSA_ILi0EEESX_EEEEENS5_IJNS4_10UnderscoreES10_S10_EEEEENS4_23SM90_TMA_LOAD_MULTICASTENS4_14ComposedLayoutINS4_7SwizzleILi3ELi4ELi3EEENS4_18smem_ptr_flag_bitsILi16EEENSU_INS5_IJSH_NSA_ILi8EEEEEENS5_IJSC_SH_EEEEEEEvNS4_8identityES13_S1D_vS1E_EENS_8epilogue10collective6detail29Sm90TmaWarpSpecializedAdapterINS1H_15DefaultEpilogueISJ_NS5_IJlSC_lEEES1L_NS1G_6thread17LinearCombinationISJ_Li1EffLNS1M_9ScaleType4KindE0ELNS_15FloatRoundStyleE2ESJ_EENS1_15EpilogueDefaultEEEEEvvEEEEvNT_6ParamsE --------------------------
	.section	.nv.shared._ZN7cutlass13device_kernelINS_4gemm6kernel13GemmUniversalIN4cute5tupleIJiiiiEEENS1_10collective13CollectiveMmaINS1_34MainloopSm90TmaGmmaWarpSpecializedILi7ENS5_IJNS4_1CILi4EEESB_NSA_ILi1EEEEEENS1_35KernelTmaWarpSpecializedCooperativeEEENS5_IJNSA_ILi128EEESG_NSA_ILi64EEEEEENS_6half_tENS5_IJSC_llEEESJ_SK_NS4_8TiledMMAINS4_8MMA_AtomIJNS4_4SM904GMMA26MMA_64x128x16_F32F16F16_SSILNSO_5MajorE1ELSQ_1ELNSO_7ScaleInE1ELSR_1EEEEEENS4_6LayoutINS5_IJNSA_ILi2EEESC_SC_EEENS5_IJSC_NSA_ILi0EEESX_EEEEENS5_IJNS4_10UnderscoreES10_S10_EEEEENS4_23SM90_TMA_LOAD_MULTICASTENS4_14ComposedLayoutINS4_7SwizzleILi3ELi4ELi3EEENS4_18smem_ptr_flag_bitsILi16EEENSU_INS5_IJSH_NSA_ILi8EEEEEENS5_IJSC_SH_EEEEEEEvNS4_8identityES13_S1D_vS1E_EENS_8epilogue10collective6detail29Sm90TmaWarpSpecializedAdapterINS1H_15DefaultEpilogueISJ_NS5_IJlSC_lEEES1L_NS1G_6thread17LinearCombinationISJ_Li1EffLNS1M_9ScaleType4KindE0ELNS_15FloatRoundStyleE2ESJ_EENS1_15EpilogueDefaultEEEEEvvEEEEvNT_6ParamsE,"aw",@nobits
	.sectionflags	@""
	.align	16
	.zero		1024


//--------------------- .nv.shared.reserved.0     --------------------------
	.section	.nv.shared.reserved.0,"aw",@nobits
	.weak		__nv_reservedSMEM_offset_0_alias
	.size		__nv_reservedSMEM_offset_0_alias, 0, 0
	.other		__nv_reservedSMEM_offset_0_alias,@"STO_CUDA_RESERVED_SHARED STV_DEFAULT"
__nv_reservedSMEM_offset_0_alias:
	.zero		0


//--------------------- .nv.global                --------------------------
	.section	.nv.global,"aw",@nobits
.nv.global:
	.type		_ZN40_INTERNAL_046c2226_4_k_cu_7412e1db_306604cute1_E,@object
	.size		_ZN40_INTERNAL_046c2226_4_k_cu_7412e1db_306604cute1_E,(_ZN40_INTERNAL_046c2226_4_k_cu_7412e1db_306604cuda3std3__45__cpo6cbeginE - _ZN40_INTERNAL_046c2226_4_k_cu_7412e1db_306604cute1_E)
_ZN40_INTERNAL_046c2226_4_k_cu_7412e1db_306604cute1_E:
	.zero		1
	.type		_ZN40_INTERNAL_046c2226_4_k_cu_7412e1db_306604cuda3std3__45__cpo6cbeginE,@object
	.size		_ZN40_INTERNAL_046c2226_4_k_cu_7412e1db_306604cuda3std3__45__cpo6cbeginE,(_ZN40_INTERNAL_046c2226_4_k_cu_7412e1db_306604cuda3std3__48in_placeE - _ZN40_INTERNAL_046c2226_4_k_cu_7412e1db_306604cuda3std3__45__cpo6cbeginE)
_ZN40_INTERNAL_046c2226_4_k_cu_7412e1db_306604cuda3std3__45__cpo6cbeginE:
	.zero		1
	.type		_ZN40_INTERNAL_046c2226_4_k_cu_7412e1db_306604cuda3std3__48in_placeE,@object
	.size		_ZN40_INTERNAL_046c2226_4_k_cu_7412e1db_306604cuda3std3__48in_placeE,(_ZN40_INTERNAL_046c2226_4_k_cu_7412e1db_306604cuda3std6ranges3__45__cpo9iter_moveE - _ZN40_INTERNAL_046c2226_4_k_cu_7412e1db_306604cuda3std3__48in_placeE)
_ZN40_INTERNAL_046c2226_4_k_cu_7412e1db_306604cuda3std3__48in_placeE:
	.zero		1
	.type		_ZN40_INTERNAL_046c2226_4_k_cu_7412e1db_306604cuda3std6ranges3__45__cpo9iter_moveE,@object
	.size		_ZN40_INTERNAL_046c2226_4_k_cu_7412e1db_306604cuda3std6ranges3__45__cpo9iter_moveE,(_ZN40_INTERNAL_046c2226_4_k_cu_7412e1db_306604cuda3std3__45__cpo5beginE - _ZN40_INTERNAL_046c2226_4_k_cu_7412e1db_306604cuda3std6ranges3__45__cpo9iter_moveE)
_ZN40_INTERNAL_046c2226_4_k_cu_7412e1db_306604cuda3std6ranges3__45__cpo9iter_moveE:
	.zero		1
	.type		_ZN40_INTERNAL_046c2226_4_k_cu_7412e1db_306604cuda3std3__45__cpo5beginE,@object
	.size		_ZN40_INTERNAL_046c2226_4_k_cu_7412e1db_306604cuda3std3__45__cpo5beginE,(_ZN40_INTERNAL_046c2226_4_k_cu_7412e1db_306604cuda3std3__442_GLOBAL__N__046c2226_4_k_cu_7412e1db_306606ignoreE - _ZN40_INTERNAL_046c2226_4_k_cu_7412e1db_306604cuda3std3__45__cpo5beginE)
_ZN40_INTERNAL_046c2226_4_k_cu_7412e1db_306604cuda3std3__45__cpo5beginE:
	.zero		1
	.type		_ZN40_INTERNAL_046c2226_4_k_cu_7412e1db_306604cuda3std3__442_GLOBAL__N__046c2226_4_k_cu_7412e1db_306606ignoreE,@object
	.size		_ZN40_INTERNAL_046c2226_4_k_cu_7412e1db_306604cuda3std3__442_GLOBAL__N__046c2226_4_k_cu_7412e1db_306606ignoreE,(_ZN40_INTERNAL_046c2226_4_k_cu_7412e1db_306604cute7productE - _ZN40_INTERNAL_046c2226_4_k_cu_7412e1db_306604cuda3std3__442_GLOBAL__N__046c2226_4_k_cu_7412e1db_306606ignoreE)
_ZN40_INTERNAL_046c2226_4_k_cu_7412e1db_306604cuda3std3__442_GLOBAL__N__046c2226_4_k_cu_7412e1db_306606ignoreE:
	.zero		1
	.type		_ZN40_INTERNAL_046c2226_4_k_cu_7412e1db_306604cute7productE,@object
	.size		_ZN40_INTERNAL_046c2226_4_k_cu_7412e1db_306604cute7productE,(_ZN40_INTERNAL_046c2226_4_k_cu_7412e1db_306604cuda3std3__45__cpo3endE - _ZN40_INTERNAL_046c2226_4_k_cu_7412e1db_306604cute7productE)
_ZN40_INTERNAL_046c2226_4_k_cu_7412e1db_306604cute7productE:
	.zero		1
	.type		_ZN40_INTERNAL_046c2226_4_k_cu_7412e1db_306604cuda3std3__45__cpo3endE,@object
	.size		_ZN40_INTERNAL_046c2226_4_k_cu_7412e1db_306604cuda3std3__45__cpo3endE,(_ZN40_INTERNAL_046c2226_4_k_cu_7412e1db_306604cuda3std3__419piecewise_constructE - _ZN40_INTERNAL_046c2226_4_k_cu_7412e1db_306604cuda3std3__45__cpo3endE)
_ZN40_INTERNAL_046c2226_4_k_cu_7412e1db_306604cuda3std3__45__cpo3endE:
	.zero		1
	.type		_ZN40_INTERNAL_046c2226_4_k_cu_7412e1db_306604cuda3std3__419piecewise_constructE,@object
	.size		_ZN40_INTERNAL_046c2226_4_k_cu_7412e1db_306604cuda3std3__419piecewise_constructE,(_ZN40_INTERNAL_046c2226_4_k_cu_7412e1db_306604cuda3std3__45__cpo4cendE - _ZN40_INTERNAL_046c2226_4_k_cu_7412e1db_306604cuda3std3__419piecewise_constructE)
_ZN40_INTERNAL_046c2226_4_k_cu_7412e1db_306604cuda3std3__419piecewise_constructE:
	.zero		1
	.type		_ZN40_INTERNAL_046c2226_4_k_cu_7412e1db_306604cuda3std3__45__cpo4cendE,@object
	.size		_ZN40_INTERNAL_046c2226_4_k_cu_7412e1db_306604cuda3std3__45__cpo4cendE,(_ZN40_INTERNAL_046c2226_4_k_cu_7412e1db_306604cuda3std6ranges3__45__cpo4swapE - _ZN40_INTERNAL_046c2226_4_k_cu_7412e1db_306604cuda3std3__45__cpo4cendE)
_ZN40_INTERNAL_046c2226_4_k_cu_7412e1db_306604cuda3std3__45__cpo4cendE:
	.zero		1
	.type		_ZN40_INTERNAL_046c2226_4_k_cu_7412e1db_306604cuda3std6ranges3__45__cpo4swapE,@object
	.size		_ZN40_INTERNAL_046c2226_4_k_cu_7412e1db_306604cuda3std6ranges3__45__cpo4swapE,(.L_8 - _ZN40_INTERNAL_046c2226_4_k_cu_7412e1db_306604cuda3std6ranges3__45__cpo4swapE)
_ZN40_INTERNAL_046c2226_4_k_cu_7412e1db_306604cuda3std6ranges3__45__cpo4swapE:
	.zero		1
.L_8:


//--------------------- .nv.constant0._ZN7cutlass13device_kernelINS_4gemm6kernel13GemmUniversalIN4cute5tupleIJiiiiEEENS1_10collective13CollectiveMmaINS1_34MainloopSm90TmaGmmaWarpSpecializedILi7ENS5_IJNS4_1CILi4EEESB_NSA_ILi1EEEEEENS1_35KernelTmaWarpSpecializedCooperativeEEENS5_IJNSA_ILi128EEESG_NSA_ILi64EEEEEENS_6half_tENS5_IJSC_llEEESJ_SK_NS4_8TiledMMAINS4_8MMA_AtomIJNS4_4SM904GMMA26MMA_64x128x16_F32F16F16_SSILNSO_5MajorE1ELSQ_1ELNSO_7ScaleInE1ELSR_1EEEEEENS4_6LayoutINS5_IJNSA_ILi2EEESC_SC_EEENS5_IJSC_NSA_ILi0EEESX_EEEEENS5_IJNS4_10UnderscoreES10_S10_EEEEENS4_23SM90_TMA_LOAD_MULTICASTENS4_14ComposedLayoutINS4_7SwizzleILi3ELi4ELi3EEENS4_18smem_ptr_flag_bitsILi16EEENSU_INS5_IJSH_NSA_ILi8EEEEEENS5_IJSC_SH_EEEEEEEvNS4_8identityES13_S1D_vS1E_EENS_8epilogue10collective6detail29Sm90TmaWarpSpecializedAdapterINS1H_15DefaultEpilogueISJ_NS5_IJlSC_lEEES1L_NS1G_6thread17LinearCombinationISJ_Li1EffLNS1M_9ScaleType4KindE0ELNS_15FloatRoundStyleE2ESJ_EENS1_15EpilogueDefaultEEEEEvvEEEEvNT_6ParamsE --------------------------
	.section	.nv.constant0._ZN7cutlass13device_kernelINS_4gemm6kernel13GemmUniversalIN4cute5tupleIJiiiiEEENS1_10collective13CollectiveMmaINS1_34MainloopSm90TmaGmmaWarpSpecializedILi7ENS5_IJNS4_1CILi4EEESB_NSA_ILi1EEEEEENS1_35KernelTmaWarpSpecializedCooperativeEEENS5_IJNSA_ILi128EEESG_NSA_ILi64EEEEEENS_6half_tENS5_IJSC_llEEESJ_SK_NS4_8TiledMMAINS4_8MMA_AtomIJNS4_4SM904GMMA26MMA_64x128x16_F32F16F16_SSILNSO_5MajorE1ELSQ_1ELNSO_7ScaleInE1ELSR_1EEEEEENS4_6LayoutINS5_IJNSA_ILi2EEESC_SC_EEENS5_IJSC_NSA_ILi0EEESX_EEEEENS5_IJNS4_10UnderscoreES10_S10_EEEEENS4_23SM90_TMA_LOAD_MULTICASTENS4_14ComposedLayoutINS4_7SwizzleILi3ELi4ELi3EEENS4_18smem_ptr_flag_bitsILi16EEENSU_INS5_IJSH_NSA_ILi8EEEEEENS5_IJSC_SH_EEEEEEEvNS4_8identityES13_S1D_vS1E_EENS_8epilogue10collective6detail29Sm90TmaWarpSpecializedAdapterINS1H_15DefaultEpilogueISJ_NS5_IJlSC_lEEES1L_NS1G_6thread17LinearCombinationISJ_Li1EffLNS1M_9ScaleType4KindE0ELNS_15FloatRoundStyleE2ESJ_EENS1_15EpilogueDefaultEEEEEvvEEEEvNT_6ParamsE,"a",@progbits
	.sectionflags	@""
	.align	4
.nv.constant0._ZN7cutlass13device_kernelINS_4gemm6kernel13GemmUniversalIN4cute5tupleIJiiiiEEENS1_10collective13CollectiveMmaINS1_34MainloopSm90TmaGmmaWarpSpecializedILi7ENS5_IJNS4_1CILi4EEESB_NSA_ILi1EEEEEENS1_35KernelTmaWarpSpecializedCooperativeEEENS5_IJNSA_ILi128EEESG_NSA_ILi64EEEEEENS_6half_tENS5_IJSC_llEEESJ_SK_NS4_8TiledMMAINS4_8MMA_AtomIJNS4_4SM904GMMA26MMA_64x128x16_F32F16F16_SSILNSO_5MajorE1ELSQ_1ELNSO_7ScaleInE1ELSR_1EEEEEENS4_6LayoutINS5_IJNSA_ILi2EEESC_SC_EEENS5_IJSC_NSA_ILi0EEESX_EEEEENS5_IJNS4_10UnderscoreES10_S10_EEEEENS4_23SM90_TMA_LOAD_MULTICASTENS4_14ComposedLayoutINS4_7SwizzleILi3ELi4ELi3EEENS4_18smem_ptr_flag_bitsILi16EEENSU_INS5_IJSH_NSA_ILi8EEEEEENS5_IJSC_SH_EEEEEEEvNS4_8identityES13_S1D_vS1E_EENS_8epilogue10collective6detail29Sm90TmaWarpSpecializedAdapterINS1H_15DefaultEpilogueISJ_NS5_IJlSC_lEEES1L_NS1G_6thread17LinearCombinationISJ_Li1EffLNS1M_9ScaleType4KindE0ELNS_15FloatRoundStyleE2ESJ_EENS1_15EpilogueDefaultEEEEEvvEEEEvNT_6ParamsE:
	.zero		1664


//--------------------- SYMBOLS --------------------------

	.type		.nv.reservedSmem.offset0,@object
	.size		.nv.reservedSmem.offset0,0x4
	.type		__assertfail,@function
